







.version 5.0
.target sm_61
.address_size 64


.global .align 8 .b8 _ZTVSt9basic_iosIcSt11char_traitsIcEE[32];
.global .align 8 .b8 _ZTTSo[8];
.global .align 8 .b8 _ZTVSt15basic_streambufIcSt11char_traitsIcEE[128];
.global .align 8 .b8 _ZTVNSt7__cxx1115basic_stringbufIcSt11char_traitsIcESaIcEEE[128];
.global .align 8 .b8 _ZTTNSt7__cxx1119basic_ostringstreamIcSt11char_traitsIcESaIcEEE[8];
.global .align 8 .b8 _ZTVN10__cxxabiv117__class_type_infoE[8];
.global .align 8 .b8 _ZTVN10__cxxabiv120__si_class_type_infoE[8];
.global .align 8 .b8 _ZTVN3c105ErrorE[40];
.global .align 1 .b8 __T20[38] = {84, 32, 112, 111, 119, 105, 40, 84, 44, 32, 84, 41, 32, 91, 119, 105, 116, 104, 32, 84, 32, 61, 32, 117, 110, 115, 105, 103, 110, 101, 100, 32, 99, 104, 97, 114, 93, 0};
.global .align 1 .b8 __T21[36] = {84, 32, 112, 111, 119, 105, 40, 84, 44, 32, 84, 41, 32, 91, 119, 105, 116, 104, 32, 84, 32, 61, 32, 115, 105, 103, 110, 101, 100, 32, 99, 104, 97, 114, 93, 0};
.global .align 1 .b8 __T22[30] = {84, 32, 112, 111, 119, 105, 40, 84, 44, 32, 84, 41, 32, 91, 119, 105, 116, 104, 32, 84, 32, 61, 32, 115, 104, 111, 114, 116, 93, 0};
.global .align 1 .b8 __T23[28] = {84, 32, 112, 111, 119, 105, 40, 84, 44, 32, 84, 41, 32, 91, 119, 105, 116, 104, 32, 84, 32, 61, 32, 105, 110, 116, 93, 0};
.global .align 1 .b8 __T24[29] = {84, 32, 112, 111, 119, 105, 40, 84, 44, 32, 84, 41, 32, 91, 119, 105, 116, 104, 32, 84, 32, 61, 32, 108, 111, 110, 103, 93, 0};

.visible .entry _Z26nearest_neighbor_3d_kernelIN3c104HalfEfEvi15THCDeviceTensorIT_Li3Ei16DefaultPtrTraitsES5_(
.param .u32 _Z26nearest_neighbor_3d_kernelIN3c104HalfEfEvi15THCDeviceTensorIT_Li3Ei16DefaultPtrTraitsES5__param_0,
.param .align 8 .b8 _Z26nearest_neighbor_3d_kernelIN3c104HalfEfEvi15THCDeviceTensorIT_Li3Ei16DefaultPtrTraitsES5__param_1[32],
.param .align 8 .b8 _Z26nearest_neighbor_3d_kernelIN3c104HalfEfEvi15THCDeviceTensorIT_Li3Ei16DefaultPtrTraitsES5__param_2[32]
)
{
.reg .pred %p<12>;
.reg .b16 %rs<3>;
.reg .f32 %f<9>;
.reg .b32 %r<75>;
.reg .b64 %rd<33>;


ld.param.u32 %r32, [_Z26nearest_neighbor_3d_kernelIN3c104HalfEfEvi15THCDeviceTensorIT_Li3Ei16DefaultPtrTraitsES5__param_0];
ld.param.v2.u32 {%r33, %r34}, [_Z26nearest_neighbor_3d_kernelIN3c104HalfEfEvi15THCDeviceTensorIT_Li3Ei16DefaultPtrTraitsES5__param_1+24];
ld.param.v2.u32 {%r35, %r36}, [_Z26nearest_neighbor_3d_kernelIN3c104HalfEfEvi15THCDeviceTensorIT_Li3Ei16DefaultPtrTraitsES5__param_1+16];
ld.param.v2.u32 {%r37, %r38}, [_Z26nearest_neighbor_3d_kernelIN3c104HalfEfEvi15THCDeviceTensorIT_Li3Ei16DefaultPtrTraitsES5__param_1+8];
ld.param.u64 %rd11, [_Z26nearest_neighbor_3d_kernelIN3c104HalfEfEvi15THCDeviceTensorIT_Li3Ei16DefaultPtrTraitsES5__param_1];
ld.param.v2.u32 {%r39, %r40}, [_Z26nearest_neighbor_3d_kernelIN3c104HalfEfEvi15THCDeviceTensorIT_Li3Ei16DefaultPtrTraitsES5__param_2+24];
ld.param.v2.u32 {%r41, %r42}, [_Z26nearest_neighbor_3d_kernelIN3c104HalfEfEvi15THCDeviceTensorIT_Li3Ei16DefaultPtrTraitsES5__param_2+16];
ld.param.v2.u32 {%r43, %r44}, [_Z26nearest_neighbor_3d_kernelIN3c104HalfEfEvi15THCDeviceTensorIT_Li3Ei16DefaultPtrTraitsES5__param_2+8];
ld.param.u64 %rd12, [_Z26nearest_neighbor_3d_kernelIN3c104HalfEfEvi15THCDeviceTensorIT_Li3Ei16DefaultPtrTraitsES5__param_2];
cvta.to.global.u64 %rd1, %rd11;
cvta.to.global.u64 %rd2, %rd12;
mov.u32 %r45, %ntid.x;
mov.u32 %r46, %ctaid.x;
mov.u32 %r47, %tid.x;
mad.lo.s32 %r48, %r45, %r46, %r47;
setp.ge.s32	%p1, %r48, %r32;
@%p1 bra BB0_14;

rem.s32 %r11, %r48, %r40;
setp.eq.s32	%p2, %r34, %r40;
@%p2 bra BB0_8;
bra.uni BB0_2;

BB0_8:
setp.lt.s32	%p8, %r36, 1;
@%p8 bra BB0_14;

mul.lo.s32 %r64, %r11, %r35;
cvt.s64.s32	%rd7, %r64;
mul.lo.s32 %r65, %r11, %r41;
cvt.s64.s32	%rd8, %r65;
mov.u32 %r73, 0;

BB0_10:
setp.lt.s32	%p9, %r33, 1;
@%p9 bra BB0_13;

mul.lo.s32 %r67, %r73, %r37;
cvt.s64.s32	%rd23, %r67;
add.s64 %rd9, %rd23, %rd7;
mul.lo.s32 %r68, %r73, %r43;
cvt.s64.s32	%rd24, %r68;
add.s64 %rd10, %rd24, %rd8;
mov.u32 %r74, 0;

BB0_12:
mul.lo.s32 %r69, %r74, %r38;
cvt.s64.s32	%rd25, %r69;
add.s64 %rd26, %rd9, %rd25;
shl.b64 %rd27, %rd26, 1;
add.s64 %rd28, %rd1, %rd27;
ld.global.u16 %rs2, [%rd28];
mul.lo.s32 %r70, %r74, %r44;
cvt.s64.s32	%rd29, %r70;
add.s64 %rd30, %rd10, %rd29;
shl.b64 %rd31, %rd30, 1;
add.s64 %rd32, %rd2, %rd31;
st.global.u16 [%rd32], %rs2;
add.s32 %r74, %r74, 1;
setp.lt.s32	%p10, %r74, %r33;
@%p10 bra BB0_12;

BB0_13:
add.s32 %r73, %r73, 1;
setp.lt.s32	%p11, %r73, %r36;
@%p11 bra BB0_10;
bra.uni BB0_14;

BB0_2:
cvt.rn.f32.s32	%f2, %r34;
cvt.rn.f32.s32	%f3, %r40;
div.rn.f32 %f4, %f2, %f3;
cvt.rn.f32.s32	%f5, %r11;
mul.f32 %f6, %f4, %f5;
cvt.rmi.f32.f32	%f7, %f6;
add.s32 %r53, %r34, -1;
cvt.rn.f32.s32	%f8, %r53;
setp.lt.f32	%p3, %f7, %f8;
selp.f32	%f1, %f7, %f8, %p3;
setp.lt.s32	%p4, %r36, 1;
@%p4 bra BB0_14;

cvt.rzi.s32.f32	%r55, %f1;
mul.lo.s32 %r56, %r55, %r35;
cvt.s64.s32	%rd3, %r56;
mul.lo.s32 %r57, %r11, %r41;
cvt.s64.s32	%rd4, %r57;
mov.u32 %r71, 0;

BB0_4:
setp.lt.s32	%p5, %r33, 1;
@%p5 bra BB0_7;

mul.lo.s32 %r59, %r71, %r37;
cvt.s64.s32	%rd13, %r59;
add.s64 %rd5, %rd13, %rd3;
mul.lo.s32 %r60, %r71, %r43;
cvt.s64.s32	%rd14, %r60;
add.s64 %rd6, %rd14, %rd4;
mov.u32 %r72, 0;

BB0_6:
mul.lo.s32 %r61, %r72, %r38;
cvt.s64.s32	%rd15, %r61;
add.s64 %rd16, %rd5, %rd15;
shl.b64 %rd17, %rd16, 1;
add.s64 %rd18, %rd1, %rd17;
ld.global.u16 %rs1, [%rd18];
mul.lo.s32 %r62, %r72, %r44;
cvt.s64.s32	%rd19, %r62;
add.s64 %rd20, %rd6, %rd19;
shl.b64 %rd21, %rd20, 1;
add.s64 %rd22, %rd2, %rd21;
st.global.u16 [%rd22], %rs1;
add.s32 %r72, %r72, 1;
setp.lt.s32	%p6, %r72, %r33;
@%p6 bra BB0_6;

BB0_7:
add.s32 %r71, %r71, 1;
setp.lt.s32	%p7, %r71, %r36;
@%p7 bra BB0_4;

BB0_14:
ret;
}


.visible .entry _Z35nearest_neighbor_3d_kernel_backwardIN3c104HalfEfEvi15THCDeviceTensorIT_Li3Ei16DefaultPtrTraitsES5_(
.param .u32 _Z35nearest_neighbor_3d_kernel_backwardIN3c104HalfEfEvi15THCDeviceTensorIT_Li3Ei16DefaultPtrTraitsES5__param_0,
.param .align 8 .b8 _Z35nearest_neighbor_3d_kernel_backwardIN3c104HalfEfEvi15THCDeviceTensorIT_Li3Ei16DefaultPtrTraitsES5__param_1[32],
.param .align 8 .b8 _Z35nearest_neighbor_3d_kernel_backwardIN3c104HalfEfEvi15THCDeviceTensorIT_Li3Ei16DefaultPtrTraitsES5__param_2[32]
)
{
.reg .pred %p<14>;
.reg .b16 %rs<6>;
.reg .f32 %f<12>;
.reg .b32 %r<84>;
.reg .b64 %rd<38>;


ld.param.u32 %r36, [_Z35nearest_neighbor_3d_kernel_backwardIN3c104HalfEfEvi15THCDeviceTensorIT_Li3Ei16DefaultPtrTraitsES5__param_0];
ld.param.v2.u32 {%r37, %r38}, [_Z35nearest_neighbor_3d_kernel_backwardIN3c104HalfEfEvi15THCDeviceTensorIT_Li3Ei16DefaultPtrTraitsES5__param_1+24];
ld.param.v2.u32 {%r39, %r40}, [_Z35nearest_neighbor_3d_kernel_backwardIN3c104HalfEfEvi15THCDeviceTensorIT_Li3Ei16DefaultPtrTraitsES5__param_1+16];
ld.param.v2.u32 {%r41, %r42}, [_Z35nearest_neighbor_3d_kernel_backwardIN3c104HalfEfEvi15THCDeviceTensorIT_Li3Ei16DefaultPtrTraitsES5__param_1+8];
ld.param.u64 %rd12, [_Z35nearest_neighbor_3d_kernel_backwardIN3c104HalfEfEvi15THCDeviceTensorIT_Li3Ei16DefaultPtrTraitsES5__param_1];
ld.param.v2.u32 {%r43, %r44}, [_Z35nearest_neighbor_3d_kernel_backwardIN3c104HalfEfEvi15THCDeviceTensorIT_Li3Ei16DefaultPtrTraitsES5__param_2+24];
ld.param.v2.u32 {%r45, %r46}, [_Z35nearest_neighbor_3d_kernel_backwardIN3c104HalfEfEvi15THCDeviceTensorIT_Li3Ei16DefaultPtrTraitsES5__param_2+16];
ld.param.v2.u32 {%r47, %r48}, [_Z35nearest_neighbor_3d_kernel_backwardIN3c104HalfEfEvi15THCDeviceTensorIT_Li3Ei16DefaultPtrTraitsES5__param_2+8];
ld.param.u64 %rd13, [_Z35nearest_neighbor_3d_kernel_backwardIN3c104HalfEfEvi15THCDeviceTensorIT_Li3Ei16DefaultPtrTraitsES5__param_2];
cvta.to.global.u64 %rd1, %rd13;
mov.u32 %r49, %ntid.x;
mov.u32 %r50, %ctaid.x;
mov.u32 %r51, %tid.x;
mad.lo.s32 %r2, %r49, %r50, %r51;
setp.ge.s32	%p1, %r2, %r36;
@%p1 bra BB1_16;

rem.s32 %r12, %r2, %r44;
setp.eq.s32	%p2, %r38, %r44;
@%p2 bra BB1_10;
bra.uni BB1_2;

BB1_10:
setp.lt.s32	%p10, %r40, 1;
@%p10 bra BB1_16;

cvta.to.global.u64 %rd7, %rd12;
mul.lo.s32 %r72, %r12, %r45;
cvt.s64.s32	%rd8, %r72;
mul.lo.s32 %r73, %r12, %r39;
cvt.s64.s32	%rd9, %r73;
mov.u32 %r82, 0;

BB1_12:
setp.lt.s32	%p11, %r37, 1;
@%p11 bra BB1_15;

mul.lo.s32 %r75, %r82, %r47;
cvt.s64.s32	%rd28, %r75;
add.s64 %rd10, %rd28, %rd8;
mul.lo.s32 %r76, %r82, %r41;
cvt.s64.s32	%rd29, %r76;
add.s64 %rd11, %rd29, %rd9;
mov.u32 %r83, 0;

BB1_14:
mul.lo.s32 %r77, %r83, %r48;
cvt.s64.s32	%rd30, %r77;
add.s64 %rd31, %rd10, %rd30;
shl.b64 %rd32, %rd31, 1;
add.s64 %rd33, %rd1, %rd32;
ld.global.u16 %rs5, [%rd33];
mul.lo.s32 %r78, %r83, %r42;
cvt.s64.s32	%rd34, %r78;
add.s64 %rd35, %rd11, %rd34;
shl.b64 %rd36, %rd35, 1;
add.s64 %rd37, %rd7, %rd36;
st.global.u16 [%rd37], %rs5;
add.s32 %r83, %r83, 1;
setp.lt.s32	%p12, %r83, %r37;
@%p12 bra BB1_14;

BB1_15:
add.s32 %r82, %r82, 1;
setp.lt.s32	%p13, %r82, %r40;
@%p13 bra BB1_12;
bra.uni BB1_16;

BB1_2:
cvt.rn.f32.s32	%f2, %r38;
cvt.rn.f32.s32	%f3, %r44;
div.rn.f32 %f4, %f2, %f3;
cvt.rn.f32.s32	%f5, %r12;
mul.f32 %f6, %f4, %f5;
cvt.rmi.f32.f32	%f7, %f6;
add.s32 %r52, %r38, -1;
cvt.rn.f32.s32	%f8, %r52;
setp.lt.f32	%p3, %f7, %f8;
selp.f32	%f1, %f7, %f8, %p3;
setp.lt.s32	%p4, %r40, 1;
@%p4 bra BB1_16;

cvt.rzi.s32.f32	%r54, %f1;
mul.lo.s32 %r55, %r12, %r45;
cvt.s64.s32	%rd3, %r55;
mul.lo.s32 %r56, %r54, %r39;
cvt.s64.s32	%rd4, %r56;
mov.u32 %r79, 0;

BB1_4:
setp.lt.s32	%p5, %r37, 1;
@%p5 bra BB1_9;

mov.u32 %r80, 0;

BB1_6:
mul.lo.s32 %r58, %r80, %r48;
cvt.s64.s32	%rd14, %r58;
mul.lo.s32 %r59, %r79, %r47;
cvt.s64.s32	%rd15, %r59;
add.s64 %rd16, %rd15, %rd3;
add.s64 %rd17, %rd16, %rd14;
shl.b64 %rd18, %rd17, 1;
add.s64 %rd19, %rd1, %rd18;
ld.global.u16 %rs1, [%rd19];
mul.lo.s32 %r60, %r80, %r42;
cvt.s64.s32	%rd20, %r60;
mul.lo.s32 %r61, %r79, %r41;
cvt.s64.s32	%rd21, %r61;
add.s64 %rd22, %rd21, %rd4;
add.s64 %rd23, %rd22, %rd20;
cvta.to.global.u64 %rd24, %rd12;
shl.b64 %rd25, %rd23, 1;
add.s64 %rd26, %rd24, %rd25;
add.s64 %rd27, %rd12, %rd25;
and.b64 %rd5, %rd27, 2;
sub.s64 %rd6, %rd26, %rd5;
ld.global.u32 %r81, [%rd6];

BB1_7:
mov.u32 %r16, %r81;
shr.u32 %r62, %r16, 16;
setp.eq.s64	%p6, %rd5, 0;
selp.b32	%r63, %r16, %r62, %p6;
cvt.u16.u32	%rs2, %r63;

	{ cvt.f32.f16 %f9, %rs2;}


	
	{ cvt.f32.f16 %f10, %rs1;}


	add.f32 %f11, %f9, %f10;

	{ cvt.rn.f16.f32 %rs4, %f11;}


	cvt.u32.u16	%r64, %rs4;
shl.b32 %r65, %r64, 16;
and.b32 %r66, %r16, 65535;
or.b32 %r67, %r65, %r66;
and.b32 %r68, %r16, -65536;
or.b32 %r69, %r64, %r68;
selp.b32	%r70, %r69, %r67, %p6;
atom.global.cas.b32 %r81, [%rd6], %r16, %r70;
setp.ne.s32	%p7, %r16, %r81;
@%p7 bra BB1_7;

add.s32 %r80, %r80, 1;
setp.lt.s32	%p8, %r80, %r37;
@%p8 bra BB1_6;

BB1_9:
add.s32 %r79, %r79, 1;
setp.lt.s32	%p9, %r79, %r40;
@%p9 bra BB1_4;

BB1_16:
ret;
}


.visible .entry _Z26nearest_neighbor_3d_kernelIffEvi15THCDeviceTensorIT_Li3Ei16DefaultPtrTraitsES3_(
.param .u32 _Z26nearest_neighbor_3d_kernelIffEvi15THCDeviceTensorIT_Li3Ei16DefaultPtrTraitsES3__param_0,
.param .align 8 .b8 _Z26nearest_neighbor_3d_kernelIffEvi15THCDeviceTensorIT_Li3Ei16DefaultPtrTraitsES3__param_1[32],
.param .align 8 .b8 _Z26nearest_neighbor_3d_kernelIffEvi15THCDeviceTensorIT_Li3Ei16DefaultPtrTraitsES3__param_2[32]
)
{
.reg .pred %p<12>;
.reg .f32 %f<11>;
.reg .b32 %r<75>;
.reg .b64 %rd<33>;


ld.param.u32 %r32, [_Z26nearest_neighbor_3d_kernelIffEvi15THCDeviceTensorIT_Li3Ei16DefaultPtrTraitsES3__param_0];
ld.param.v2.u32 {%r33, %r34}, [_Z26nearest_neighbor_3d_kernelIffEvi15THCDeviceTensorIT_Li3Ei16DefaultPtrTraitsES3__param_1+24];
ld.param.v2.u32 {%r35, %r36}, [_Z26nearest_neighbor_3d_kernelIffEvi15THCDeviceTensorIT_Li3Ei16DefaultPtrTraitsES3__param_1+16];
ld.param.v2.u32 {%r37, %r38}, [_Z26nearest_neighbor_3d_kernelIffEvi15THCDeviceTensorIT_Li3Ei16DefaultPtrTraitsES3__param_1+8];
ld.param.u64 %rd11, [_Z26nearest_neighbor_3d_kernelIffEvi15THCDeviceTensorIT_Li3Ei16DefaultPtrTraitsES3__param_1];
ld.param.v2.u32 {%r39, %r40}, [_Z26nearest_neighbor_3d_kernelIffEvi15THCDeviceTensorIT_Li3Ei16DefaultPtrTraitsES3__param_2+24];
ld.param.v2.u32 {%r41, %r42}, [_Z26nearest_neighbor_3d_kernelIffEvi15THCDeviceTensorIT_Li3Ei16DefaultPtrTraitsES3__param_2+16];
ld.param.v2.u32 {%r43, %r44}, [_Z26nearest_neighbor_3d_kernelIffEvi15THCDeviceTensorIT_Li3Ei16DefaultPtrTraitsES3__param_2+8];
ld.param.u64 %rd12, [_Z26nearest_neighbor_3d_kernelIffEvi15THCDeviceTensorIT_Li3Ei16DefaultPtrTraitsES3__param_2];
cvta.to.global.u64 %rd1, %rd11;
cvta.to.global.u64 %rd2, %rd12;
mov.u32 %r45, %ntid.x;
mov.u32 %r46, %ctaid.x;
mov.u32 %r47, %tid.x;
mad.lo.s32 %r48, %r45, %r46, %r47;
setp.ge.s32	%p1, %r48, %r32;
@%p1 bra BB2_14;

rem.s32 %r11, %r48, %r40;
setp.eq.s32	%p2, %r34, %r40;
@%p2 bra BB2_8;
bra.uni BB2_2;

BB2_8:
setp.lt.s32	%p8, %r36, 1;
@%p8 bra BB2_14;

mul.lo.s32 %r64, %r11, %r35;
cvt.s64.s32	%rd7, %r64;
mul.lo.s32 %r65, %r11, %r41;
cvt.s64.s32	%rd8, %r65;
mov.u32 %r73, 0;

BB2_10:
setp.lt.s32	%p9, %r33, 1;
@%p9 bra BB2_13;

mul.lo.s32 %r67, %r73, %r37;
cvt.s64.s32	%rd23, %r67;
add.s64 %rd9, %rd23, %rd7;
mul.lo.s32 %r68, %r73, %r43;
cvt.s64.s32	%rd24, %r68;
add.s64 %rd10, %rd24, %rd8;
mov.u32 %r74, 0;

BB2_12:
mul.lo.s32 %r69, %r74, %r38;
cvt.s64.s32	%rd25, %r69;
add.s64 %rd26, %rd9, %rd25;
shl.b64 %rd27, %rd26, 2;
add.s64 %rd28, %rd1, %rd27;
ld.global.f32 %f10, [%rd28];
mul.lo.s32 %r70, %r74, %r44;
cvt.s64.s32	%rd29, %r70;
add.s64 %rd30, %rd10, %rd29;
shl.b64 %rd31, %rd30, 2;
add.s64 %rd32, %rd2, %rd31;
st.global.f32 [%rd32], %f10;
add.s32 %r74, %r74, 1;
setp.lt.s32	%p10, %r74, %r33;
@%p10 bra BB2_12;

BB2_13:
add.s32 %r73, %r73, 1;
setp.lt.s32	%p11, %r73, %r36;
@%p11 bra BB2_10;
bra.uni BB2_14;

BB2_2:
cvt.rn.f32.s32	%f2, %r34;
cvt.rn.f32.s32	%f3, %r40;
div.rn.f32 %f4, %f2, %f3;
cvt.rn.f32.s32	%f5, %r11;
mul.f32 %f6, %f4, %f5;
cvt.rmi.f32.f32	%f7, %f6;
add.s32 %r53, %r34, -1;
cvt.rn.f32.s32	%f8, %r53;
setp.lt.f32	%p3, %f7, %f8;
selp.f32	%f1, %f7, %f8, %p3;
setp.lt.s32	%p4, %r36, 1;
@%p4 bra BB2_14;

cvt.rzi.s32.f32	%r55, %f1;
mul.lo.s32 %r56, %r55, %r35;
cvt.s64.s32	%rd3, %r56;
mul.lo.s32 %r57, %r11, %r41;
cvt.s64.s32	%rd4, %r57;
mov.u32 %r71, 0;

BB2_4:
setp.lt.s32	%p5, %r33, 1;
@%p5 bra BB2_7;

mul.lo.s32 %r59, %r71, %r37;
cvt.s64.s32	%rd13, %r59;
add.s64 %rd5, %rd13, %rd3;
mul.lo.s32 %r60, %r71, %r43;
cvt.s64.s32	%rd14, %r60;
add.s64 %rd6, %rd14, %rd4;
mov.u32 %r72, 0;

BB2_6:
mul.lo.s32 %r61, %r72, %r38;
cvt.s64.s32	%rd15, %r61;
add.s64 %rd16, %rd5, %rd15;
shl.b64 %rd17, %rd16, 2;
add.s64 %rd18, %rd1, %rd17;
ld.global.f32 %f9, [%rd18];
mul.lo.s32 %r62, %r72, %r44;
cvt.s64.s32	%rd19, %r62;
add.s64 %rd20, %rd6, %rd19;
shl.b64 %rd21, %rd20, 2;
add.s64 %rd22, %rd2, %rd21;
st.global.f32 [%rd22], %f9;
add.s32 %r72, %r72, 1;
setp.lt.s32	%p6, %r72, %r33;
@%p6 bra BB2_6;

BB2_7:
add.s32 %r71, %r71, 1;
setp.lt.s32	%p7, %r71, %r36;
@%p7 bra BB2_4;

BB2_14:
ret;
}


.visible .entry _Z35nearest_neighbor_3d_kernel_backwardIffEvi15THCDeviceTensorIT_Li3Ei16DefaultPtrTraitsES3_(
.param .u32 _Z35nearest_neighbor_3d_kernel_backwardIffEvi15THCDeviceTensorIT_Li3Ei16DefaultPtrTraitsES3__param_0,
.param .align 8 .b8 _Z35nearest_neighbor_3d_kernel_backwardIffEvi15THCDeviceTensorIT_Li3Ei16DefaultPtrTraitsES3__param_1[32],
.param .align 8 .b8 _Z35nearest_neighbor_3d_kernel_backwardIffEvi15THCDeviceTensorIT_Li3Ei16DefaultPtrTraitsES3__param_2[32]
)
{
.reg .pred %p<12>;
.reg .f32 %f<12>;
.reg .b32 %r<75>;
.reg .b64 %rd<33>;


ld.param.u32 %r32, [_Z35nearest_neighbor_3d_kernel_backwardIffEvi15THCDeviceTensorIT_Li3Ei16DefaultPtrTraitsES3__param_0];
ld.param.v2.u32 {%r33, %r34}, [_Z35nearest_neighbor_3d_kernel_backwardIffEvi15THCDeviceTensorIT_Li3Ei16DefaultPtrTraitsES3__param_1+24];
ld.param.v2.u32 {%r35, %r36}, [_Z35nearest_neighbor_3d_kernel_backwardIffEvi15THCDeviceTensorIT_Li3Ei16DefaultPtrTraitsES3__param_1+16];
ld.param.v2.u32 {%r37, %r38}, [_Z35nearest_neighbor_3d_kernel_backwardIffEvi15THCDeviceTensorIT_Li3Ei16DefaultPtrTraitsES3__param_1+8];
ld.param.u64 %rd11, [_Z35nearest_neighbor_3d_kernel_backwardIffEvi15THCDeviceTensorIT_Li3Ei16DefaultPtrTraitsES3__param_1];
ld.param.v2.u32 {%r39, %r40}, [_Z35nearest_neighbor_3d_kernel_backwardIffEvi15THCDeviceTensorIT_Li3Ei16DefaultPtrTraitsES3__param_2+24];
ld.param.v2.u32 {%r41, %r42}, [_Z35nearest_neighbor_3d_kernel_backwardIffEvi15THCDeviceTensorIT_Li3Ei16DefaultPtrTraitsES3__param_2+16];
ld.param.v2.u32 {%r43, %r44}, [_Z35nearest_neighbor_3d_kernel_backwardIffEvi15THCDeviceTensorIT_Li3Ei16DefaultPtrTraitsES3__param_2+8];
ld.param.u64 %rd12, [_Z35nearest_neighbor_3d_kernel_backwardIffEvi15THCDeviceTensorIT_Li3Ei16DefaultPtrTraitsES3__param_2];
cvta.to.global.u64 %rd1, %rd11;
cvta.to.global.u64 %rd2, %rd12;
mov.u32 %r45, %ntid.x;
mov.u32 %r46, %ctaid.x;
mov.u32 %r47, %tid.x;
mad.lo.s32 %r48, %r45, %r46, %r47;
setp.ge.s32	%p1, %r48, %r32;
@%p1 bra BB3_14;

rem.s32 %r11, %r48, %r40;
setp.eq.s32	%p2, %r34, %r40;
@%p2 bra BB3_8;
bra.uni BB3_2;

BB3_8:
setp.lt.s32	%p8, %r36, 1;
@%p8 bra BB3_14;

mul.lo.s32 %r64, %r11, %r41;
cvt.s64.s32	%rd7, %r64;
mul.lo.s32 %r65, %r11, %r35;
cvt.s64.s32	%rd8, %r65;
mov.u32 %r73, 0;

BB3_10:
setp.lt.s32	%p9, %r33, 1;
@%p9 bra BB3_13;

mul.lo.s32 %r67, %r73, %r43;
cvt.s64.s32	%rd23, %r67;
add.s64 %rd9, %rd23, %rd7;
mul.lo.s32 %r68, %r73, %r37;
cvt.s64.s32	%rd24, %r68;
add.s64 %rd10, %rd24, %rd8;
mov.u32 %r74, 0;

BB3_12:
mul.lo.s32 %r69, %r74, %r44;
cvt.s64.s32	%rd25, %r69;
add.s64 %rd26, %rd9, %rd25;
shl.b64 %rd27, %rd26, 2;
add.s64 %rd28, %rd2, %rd27;
ld.global.f32 %f11, [%rd28];
mul.lo.s32 %r70, %r74, %r38;
cvt.s64.s32	%rd29, %r70;
add.s64 %rd30, %rd10, %rd29;
shl.b64 %rd31, %rd30, 2;
add.s64 %rd32, %rd1, %rd31;
st.global.f32 [%rd32], %f11;
add.s32 %r74, %r74, 1;
setp.lt.s32	%p10, %r74, %r33;
@%p10 bra BB3_12;

BB3_13:
add.s32 %r73, %r73, 1;
setp.lt.s32	%p11, %r73, %r36;
@%p11 bra BB3_10;
bra.uni BB3_14;

BB3_2:
cvt.rn.f32.s32	%f2, %r34;
cvt.rn.f32.s32	%f3, %r40;
div.rn.f32 %f4, %f2, %f3;
cvt.rn.f32.s32	%f5, %r11;
mul.f32 %f6, %f4, %f5;
cvt.rmi.f32.f32	%f7, %f6;
add.s32 %r53, %r34, -1;
cvt.rn.f32.s32	%f8, %r53;
setp.lt.f32	%p3, %f7, %f8;
selp.f32	%f1, %f7, %f8, %p3;
setp.lt.s32	%p4, %r36, 1;
@%p4 bra BB3_14;

cvt.rzi.s32.f32	%r55, %f1;
mul.lo.s32 %r56, %r11, %r41;
cvt.s64.s32	%rd3, %r56;
mul.lo.s32 %r57, %r55, %r35;
cvt.s64.s32	%rd4, %r57;
mov.u32 %r71, 0;

BB3_4:
setp.lt.s32	%p5, %r33, 1;
@%p5 bra BB3_7;

mul.lo.s32 %r59, %r71, %r43;
cvt.s64.s32	%rd13, %r59;
add.s64 %rd5, %rd13, %rd3;
mul.lo.s32 %r60, %r71, %r37;
cvt.s64.s32	%rd14, %r60;
add.s64 %rd6, %rd14, %rd4;
mov.u32 %r72, 0;

BB3_6:
mul.lo.s32 %r61, %r72, %r44;
cvt.s64.s32	%rd15, %r61;
add.s64 %rd16, %rd5, %rd15;
shl.b64 %rd17, %rd16, 2;
add.s64 %rd18, %rd2, %rd17;
ld.global.f32 %f9, [%rd18];
mul.lo.s32 %r62, %r72, %r38;
cvt.s64.s32	%rd19, %r62;
add.s64 %rd20, %rd6, %rd19;
shl.b64 %rd21, %rd20, 2;
add.s64 %rd22, %rd1, %rd21;
atom.global.add.f32 %f10, [%rd22], %f9;
add.s32 %r72, %r72, 1;
setp.lt.s32	%p6, %r72, %r33;
@%p6 bra BB3_6;

BB3_7:
add.s32 %r71, %r71, 1;
setp.lt.s32	%p7, %r71, %r36;
@%p7 bra BB3_4;

BB3_14:
ret;
}


.visible .entry _Z26nearest_neighbor_3d_kernelIddEvi15THCDeviceTensorIT_Li3Ei16DefaultPtrTraitsES3_(
.param .u32 _Z26nearest_neighbor_3d_kernelIddEvi15THCDeviceTensorIT_Li3Ei16DefaultPtrTraitsES3__param_0,
.param .align 8 .b8 _Z26nearest_neighbor_3d_kernelIddEvi15THCDeviceTensorIT_Li3Ei16DefaultPtrTraitsES3__param_1[32],
.param .align 8 .b8 _Z26nearest_neighbor_3d_kernelIddEvi15THCDeviceTensorIT_Li3Ei16DefaultPtrTraitsES3__param_2[32]
)
{
.reg .pred %p<12>;
.reg .f32 %f<9>;
.reg .b32 %r<75>;
.reg .f64 %fd<3>;
.reg .b64 %rd<33>;


ld.param.u32 %r32, [_Z26nearest_neighbor_3d_kernelIddEvi15THCDeviceTensorIT_Li3Ei16DefaultPtrTraitsES3__param_0];
ld.param.v2.u32 {%r33, %r34}, [_Z26nearest_neighbor_3d_kernelIddEvi15THCDeviceTensorIT_Li3Ei16DefaultPtrTraitsES3__param_1+24];
ld.param.v2.u32 {%r35, %r36}, [_Z26nearest_neighbor_3d_kernelIddEvi15THCDeviceTensorIT_Li3Ei16DefaultPtrTraitsES3__param_1+16];
ld.param.v2.u32 {%r37, %r38}, [_Z26nearest_neighbor_3d_kernelIddEvi15THCDeviceTensorIT_Li3Ei16DefaultPtrTraitsES3__param_1+8];
ld.param.u64 %rd11, [_Z26nearest_neighbor_3d_kernelIddEvi15THCDeviceTensorIT_Li3Ei16DefaultPtrTraitsES3__param_1];
ld.param.v2.u32 {%r39, %r40}, [_Z26nearest_neighbor_3d_kernelIddEvi15THCDeviceTensorIT_Li3Ei16DefaultPtrTraitsES3__param_2+24];
ld.param.v2.u32 {%r41, %r42}, [_Z26nearest_neighbor_3d_kernelIddEvi15THCDeviceTensorIT_Li3Ei16DefaultPtrTraitsES3__param_2+16];
ld.param.v2.u32 {%r43, %r44}, [_Z26nearest_neighbor_3d_kernelIddEvi15THCDeviceTensorIT_Li3Ei16DefaultPtrTraitsES3__param_2+8];
ld.param.u64 %rd12, [_Z26nearest_neighbor_3d_kernelIddEvi15THCDeviceTensorIT_Li3Ei16DefaultPtrTraitsES3__param_2];
cvta.to.global.u64 %rd1, %rd11;
cvta.to.global.u64 %rd2, %rd12;
mov.u32 %r45, %ntid.x;
mov.u32 %r46, %ctaid.x;
mov.u32 %r47, %tid.x;
mad.lo.s32 %r48, %r45, %r46, %r47;
setp.ge.s32	%p1, %r48, %r32;
@%p1 bra BB4_14;

rem.s32 %r11, %r48, %r40;
setp.eq.s32	%p2, %r34, %r40;
@%p2 bra BB4_8;
bra.uni BB4_2;

BB4_8:
setp.lt.s32	%p8, %r36, 1;
@%p8 bra BB4_14;

mul.lo.s32 %r64, %r11, %r35;
cvt.s64.s32	%rd7, %r64;
mul.lo.s32 %r65, %r11, %r41;
cvt.s64.s32	%rd8, %r65;
mov.u32 %r73, 0;

BB4_10:
setp.lt.s32	%p9, %r33, 1;
@%p9 bra BB4_13;

mul.lo.s32 %r67, %r73, %r37;
cvt.s64.s32	%rd23, %r67;
add.s64 %rd9, %rd23, %rd7;
mul.lo.s32 %r68, %r73, %r43;
cvt.s64.s32	%rd24, %r68;
add.s64 %rd10, %rd24, %rd8;
mov.u32 %r74, 0;

BB4_12:
mul.lo.s32 %r69, %r74, %r38;
cvt.s64.s32	%rd25, %r69;
add.s64 %rd26, %rd9, %rd25;
shl.b64 %rd27, %rd26, 3;
add.s64 %rd28, %rd1, %rd27;
ld.global.f64 %fd2, [%rd28];
mul.lo.s32 %r70, %r74, %r44;
cvt.s64.s32	%rd29, %r70;
add.s64 %rd30, %rd10, %rd29;
shl.b64 %rd31, %rd30, 3;
add.s64 %rd32, %rd2, %rd31;
st.global.f64 [%rd32], %fd2;
add.s32 %r74, %r74, 1;
setp.lt.s32	%p10, %r74, %r33;
@%p10 bra BB4_12;

BB4_13:
add.s32 %r73, %r73, 1;
setp.lt.s32	%p11, %r73, %r36;
@%p11 bra BB4_10;
bra.uni BB4_14;

BB4_2:
cvt.rn.f32.s32	%f2, %r34;
cvt.rn.f32.s32	%f3, %r40;
div.rn.f32 %f4, %f2, %f3;
cvt.rn.f32.s32	%f5, %r11;
mul.f32 %f6, %f4, %f5;
cvt.rmi.f32.f32	%f7, %f6;
add.s32 %r53, %r34, -1;
cvt.rn.f32.s32	%f8, %r53;
setp.lt.f32	%p3, %f7, %f8;
selp.f32	%f1, %f7, %f8, %p3;
setp.lt.s32	%p4, %r36, 1;
@%p4 bra BB4_14;

cvt.rzi.s32.f32	%r55, %f1;
mul.lo.s32 %r56, %r55, %r35;
cvt.s64.s32	%rd3, %r56;
mul.lo.s32 %r57, %r11, %r41;
cvt.s64.s32	%rd4, %r57;
mov.u32 %r71, 0;

BB4_4:
setp.lt.s32	%p5, %r33, 1;
@%p5 bra BB4_7;

mul.lo.s32 %r59, %r71, %r37;
cvt.s64.s32	%rd13, %r59;
add.s64 %rd5, %rd13, %rd3;
mul.lo.s32 %r60, %r71, %r43;
cvt.s64.s32	%rd14, %r60;
add.s64 %rd6, %rd14, %rd4;
mov.u32 %r72, 0;

BB4_6:
mul.lo.s32 %r61, %r72, %r38;
cvt.s64.s32	%rd15, %r61;
add.s64 %rd16, %rd5, %rd15;
shl.b64 %rd17, %rd16, 3;
add.s64 %rd18, %rd1, %rd17;
ld.global.f64 %fd1, [%rd18];
mul.lo.s32 %r62, %r72, %r44;
cvt.s64.s32	%rd19, %r62;
add.s64 %rd20, %rd6, %rd19;
shl.b64 %rd21, %rd20, 3;
add.s64 %rd22, %rd2, %rd21;
st.global.f64 [%rd22], %fd1;
add.s32 %r72, %r72, 1;
setp.lt.s32	%p6, %r72, %r33;
@%p6 bra BB4_6;

BB4_7:
add.s32 %r71, %r71, 1;
setp.lt.s32	%p7, %r71, %r36;
@%p7 bra BB4_4;

BB4_14:
ret;
}


.visible .entry _Z35nearest_neighbor_3d_kernel_backwardIddEvi15THCDeviceTensorIT_Li3Ei16DefaultPtrTraitsES3_(
.param .u32 _Z35nearest_neighbor_3d_kernel_backwardIddEvi15THCDeviceTensorIT_Li3Ei16DefaultPtrTraitsES3__param_0,
.param .align 8 .b8 _Z35nearest_neighbor_3d_kernel_backwardIddEvi15THCDeviceTensorIT_Li3Ei16DefaultPtrTraitsES3__param_1[32],
.param .align 8 .b8 _Z35nearest_neighbor_3d_kernel_backwardIddEvi15THCDeviceTensorIT_Li3Ei16DefaultPtrTraitsES3__param_2[32]
)
{
.reg .pred %p<12>;
.reg .f32 %f<9>;
.reg .b32 %r<75>;
.reg .f64 %fd<4>;
.reg .b64 %rd<33>;


ld.param.u32 %r32, [_Z35nearest_neighbor_3d_kernel_backwardIddEvi15THCDeviceTensorIT_Li3Ei16DefaultPtrTraitsES3__param_0];
ld.param.v2.u32 {%r33, %r34}, [_Z35nearest_neighbor_3d_kernel_backwardIddEvi15THCDeviceTensorIT_Li3Ei16DefaultPtrTraitsES3__param_1+24];
ld.param.v2.u32 {%r35, %r36}, [_Z35nearest_neighbor_3d_kernel_backwardIddEvi15THCDeviceTensorIT_Li3Ei16DefaultPtrTraitsES3__param_1+16];
ld.param.v2.u32 {%r37, %r38}, [_Z35nearest_neighbor_3d_kernel_backwardIddEvi15THCDeviceTensorIT_Li3Ei16DefaultPtrTraitsES3__param_1+8];
ld.param.u64 %rd11, [_Z35nearest_neighbor_3d_kernel_backwardIddEvi15THCDeviceTensorIT_Li3Ei16DefaultPtrTraitsES3__param_1];
ld.param.v2.u32 {%r39, %r40}, [_Z35nearest_neighbor_3d_kernel_backwardIddEvi15THCDeviceTensorIT_Li3Ei16DefaultPtrTraitsES3__param_2+24];
ld.param.v2.u32 {%r41, %r42}, [_Z35nearest_neighbor_3d_kernel_backwardIddEvi15THCDeviceTensorIT_Li3Ei16DefaultPtrTraitsES3__param_2+16];
ld.param.v2.u32 {%r43, %r44}, [_Z35nearest_neighbor_3d_kernel_backwardIddEvi15THCDeviceTensorIT_Li3Ei16DefaultPtrTraitsES3__param_2+8];
ld.param.u64 %rd12, [_Z35nearest_neighbor_3d_kernel_backwardIddEvi15THCDeviceTensorIT_Li3Ei16DefaultPtrTraitsES3__param_2];
cvta.to.global.u64 %rd1, %rd11;
cvta.to.global.u64 %rd2, %rd12;
mov.u32 %r45, %ntid.x;
mov.u32 %r46, %ctaid.x;
mov.u32 %r47, %tid.x;
mad.lo.s32 %r48, %r45, %r46, %r47;
setp.ge.s32	%p1, %r48, %r32;
@%p1 bra BB5_14;

rem.s32 %r11, %r48, %r40;
setp.eq.s32	%p2, %r34, %r40;
@%p2 bra BB5_8;
bra.uni BB5_2;

BB5_8:
setp.lt.s32	%p8, %r36, 1;
@%p8 bra BB5_14;

mul.lo.s32 %r64, %r11, %r41;
cvt.s64.s32	%rd7, %r64;
mul.lo.s32 %r65, %r11, %r35;
cvt.s64.s32	%rd8, %r65;
mov.u32 %r73, 0;

BB5_10:
setp.lt.s32	%p9, %r33, 1;
@%p9 bra BB5_13;

mul.lo.s32 %r67, %r73, %r43;
cvt.s64.s32	%rd23, %r67;
add.s64 %rd9, %rd23, %rd7;
mul.lo.s32 %r68, %r73, %r37;
cvt.s64.s32	%rd24, %r68;
add.s64 %rd10, %rd24, %rd8;
mov.u32 %r74, 0;

BB5_12:
mul.lo.s32 %r69, %r74, %r44;
cvt.s64.s32	%rd25, %r69;
add.s64 %rd26, %rd9, %rd25;
shl.b64 %rd27, %rd26, 3;
add.s64 %rd28, %rd2, %rd27;
ld.global.f64 %fd3, [%rd28];
mul.lo.s32 %r70, %r74, %r38;
cvt.s64.s32	%rd29, %r70;
add.s64 %rd30, %rd10, %rd29;
shl.b64 %rd31, %rd30, 3;
add.s64 %rd32, %rd1, %rd31;
st.global.f64 [%rd32], %fd3;
add.s32 %r74, %r74, 1;
setp.lt.s32	%p10, %r74, %r33;
@%p10 bra BB5_12;

BB5_13:
add.s32 %r73, %r73, 1;
setp.lt.s32	%p11, %r73, %r36;
@%p11 bra BB5_10;
bra.uni BB5_14;

BB5_2:
cvt.rn.f32.s32	%f2, %r34;
cvt.rn.f32.s32	%f3, %r40;
div.rn.f32 %f4, %f2, %f3;
cvt.rn.f32.s32	%f5, %r11;
mul.f32 %f6, %f4, %f5;
cvt.rmi.f32.f32	%f7, %f6;
add.s32 %r53, %r34, -1;
cvt.rn.f32.s32	%f8, %r53;
setp.lt.f32	%p3, %f7, %f8;
selp.f32	%f1, %f7, %f8, %p3;
setp.lt.s32	%p4, %r36, 1;
@%p4 bra BB5_14;

cvt.rzi.s32.f32	%r55, %f1;
mul.lo.s32 %r56, %r11, %r41;
cvt.s64.s32	%rd3, %r56;
mul.lo.s32 %r57, %r55, %r35;
cvt.s64.s32	%rd4, %r57;
mov.u32 %r71, 0;

BB5_4:
setp.lt.s32	%p5, %r33, 1;
@%p5 bra BB5_7;

mul.lo.s32 %r59, %r71, %r43;
cvt.s64.s32	%rd13, %r59;
add.s64 %rd5, %rd13, %rd3;
mul.lo.s32 %r60, %r71, %r37;
cvt.s64.s32	%rd14, %r60;
add.s64 %rd6, %rd14, %rd4;
mov.u32 %r72, 0;

BB5_6:
mul.lo.s32 %r61, %r72, %r44;
cvt.s64.s32	%rd15, %r61;
add.s64 %rd16, %rd5, %rd15;
shl.b64 %rd17, %rd16, 3;
add.s64 %rd18, %rd2, %rd17;
ld.global.f64 %fd1, [%rd18];
mul.lo.s32 %r62, %r72, %r38;
cvt.s64.s32	%rd19, %r62;
add.s64 %rd20, %rd6, %rd19;
shl.b64 %rd21, %rd20, 3;
add.s64 %rd22, %rd1, %rd21;
atom.global.add.f64 %fd2, [%rd22], %fd1;
add.s32 %r72, %r72, 1;
setp.lt.s32	%p6, %r72, %r33;
@%p6 bra BB5_6;

BB5_7:
add.s32 %r71, %r71, 1;
setp.lt.s32	%p7, %r71, %r36;
@%p7 bra BB5_4;

BB5_14:
ret;
}




// ===== COMPILED SASS (sm_100) =====

	.target	sm_100

	.elftype	@"ET_EXEC"


//--------------------- .note.nv.tkinfo           --------------------------
	.section	.note.nv.tkinfo,"",@"SHT_NOTE"
	.sectionflags	@"SHF_NOTE_NV_TKINFO"
	.tkinfo
        /*0018*/ 	.word	0x00000002
        /*0030*/ 	.string	""
        /*0030*/ 	.string	"ptxas"
        /*0030*/ 	.string	"Cuda compilation tools, release 13.0, V13.0.88"
        /*0030*/ 	.string	"Build cuda_13.0.r13.0/compiler.36424714_0"
        /*0030*/ 	.string	"-arch sm_100 "



//--------------------- .note.nv.cuinfo           --------------------------
	.section	.note.nv.cuinfo,"",@"SHT_NOTE"
	.sectionflags	@"SHF_NOTE_NV_CUINFO"
        /*0018*/ 	.short	0x0002
        /*001a*/ 	.short	0x003d
        /*001c*/ 	.short	0x0082
	.zero		2


//--------------------- .nv.info                  --------------------------
	.section	.nv.info,"",@"SHT_CUDA_INFO"
	.align	4


	//----- nvinfo : EIATTR_REGCOUNT
	.align		4
        /*0000*/ 	.byte	0x04, 0x2f
        /*0002*/ 	.short	(.L_14 - .L_13)
	.align		4
.L_13:
        /*0004*/ 	.word	index@(_Z26nearest_neighbor_3d_kernelIN3c104HalfEfEvi15THCDeviceTensorIT_Li3Ei16DefaultPtrTraitsES5_)
        /*0008*/ 	.word	0x00000019


	//----- nvinfo : EIATTR_FRAME_SIZE
	.align		4
.L_14:
        /*000c*/ 	.byte	0x04, 0x11
        /*000e*/ 	.short	(.L_16 - .L_15)
	.align		4
.L_15:
        /*0010*/ 	.word	index@($__internal_5_$__cuda_sm3x_div_rn_noftz_f32_slowpath)
        /*0014*/ 	.word	0x00000000


	//----- nvinfo : EIATTR_FRAME_SIZE
	.align		4
.L_16:
        /*0018*/ 	.byte	0x04, 0x11
        /*001a*/ 	.short	(.L_18 - .L_17)
	.align		4
.L_17:
        /*001c*/ 	.word	index@(_Z26nearest_neighbor_3d_kernelIN3c104HalfEfEvi15THCDeviceTensorIT_Li3Ei16DefaultPtrTraitsES5_)
        /*0020*/ 	.word	0x00000000


	//----- nvinfo : EIATTR_REGCOUNT
	.align		4
.L_18:
        /*0024*/ 	.byte	0x04, 0x2f
        /*0026*/ 	.short	(.L_20 - .L_19)
	.align		4
.L_19:
        /*0028*/ 	.word	index@(_Z35nearest_neighbor_3d_kernel_backwardIN3c104HalfEfEvi15THCDeviceTensorIT_Li3Ei16DefaultPtrTraitsES5_)
        /*002c*/ 	.word	0x00000019


	//----- nvinfo : EIATTR_FRAME_SIZE
	.align		4
.L_20:
        /*0030*/ 	.byte	0x04, 0x11
        /*0032*/ 	.short	(.L_22 - .L_21)
	.align		4
.L_21:
        /*0034*/ 	.word	index@($__internal_4_$__cuda_sm3x_div_rn_noftz_f32_slowpath)
        /*0038*/ 	.word	0x00000000


	//----- nvinfo : EIATTR_FRAME_SIZE
	.align		4
.L_22:
        /*003c*/ 	.byte	0x04, 0x11
        /*003e*/ 	.short	(.L_24 - .L_23)
	.align		4
.L_23:
        /*0040*/ 	.word	index@(_Z35nearest_neighbor_3d_kernel_backwardIN3c104HalfEfEvi15THCDeviceTensorIT_Li3Ei16DefaultPtrTraitsES5_)
        /*0044*/ 	.word	0x00000000


	//----- nvinfo : EIATTR_REGCOUNT
	.align		4
.L_24:
        /*0048*/ 	.byte	0x04, 0x2f
        /*004a*/ 	.short	(.L_26 - .L_25)
	.align		4
.L_25:
        /*004c*/ 	.word	index@(_Z26nearest_neighbor_3d_kernelIffEvi15THCDeviceTensorIT_Li3Ei16DefaultPtrTraitsES3_)
        /*0050*/ 	.word	0x00000019


	//----- nvinfo : EIATTR_FRAME_SIZE
	.align		4
.L_26:
        /*0054*/ 	.byte	0x04, 0x11
        /*0056*/ 	.short	(.L_28 - .L_27)
	.align		4
.L_27:
        /*0058*/ 	.word	index@($__internal_3_$__cuda_sm3x_div_rn_noftz_f32_slowpath)
        /*005c*/ 	.word	0x00000000


	//----- nvinfo : EIATTR_FRAME_SIZE
	.align		4
.L_28:
        /*0060*/ 	.byte	0x04, 0x11
        /*0062*/ 	.short	(.L_30 - .L_29)
	.align		4
.L_29:
        /*0064*/ 	.word	index@(_Z26nearest_neighbor_3d_kernelIffEvi15THCDeviceTensorIT_Li3Ei16DefaultPtrTraitsES3_)
        /*0068*/ 	.word	0x00000000


	//----- nvinfo : EIATTR_REGCOUNT
	.align		4
.L_30:
        /*006c*/ 	.byte	0x04, 0x2f
        /*006e*/ 	.short	(.L_32 - .L_31)
	.align		4
.L_31:
        /*0070*/ 	.word	index@(_Z35nearest_neighbor_3d_kernel_backwardIffEvi15THCDeviceTensorIT_Li3Ei16DefaultPtrTraitsES3_)
        /*0074*/ 	.word	0x00000019


	//----- nvinfo : EIATTR_FRAME_SIZE
	.align		4
.L_32:
        /*0078*/ 	.byte	0x04, 0x11
        /*007a*/ 	.short	(.L_34 - .L_33)
	.align		4
.L_33:
        /*007c*/ 	.word	index@($__internal_2_$__cuda_sm3x_div_rn_noftz_f32_slowpath)
        /*0080*/ 	.word	0x00000000


	//----- nvinfo : EIATTR_FRAME_SIZE
	.align		4
.L_34:
        /*0084*/ 	.byte	0x04, 0x11
        /*0086*/ 	.short	(.L_36 - .L_35)
	.align		4
.L_35:
        /*0088*/ 	.word	index@(_Z35nearest_neighbor_3d_kernel_backwardIffEvi15THCDeviceTensorIT_Li3Ei16DefaultPtrTraitsES3_)
        /*008c*/ 	.word	0x00000000


	//----- nvinfo : EIATTR_REGCOUNT
	.align		4
.L_36:
        /*0090*/ 	.byte	0x04, 0x2f
        /*0092*/ 	.short	(.L_38 - .L_37)
	.align		4
.L_37:
        /*0094*/ 	.word	index@(_Z26nearest_neighbor_3d_kernelIddEvi15THCDeviceTensorIT_Li3Ei16DefaultPtrTraitsES3_)
        /*0098*/ 	.word	0x0000001d


	//----- nvinfo : EIATTR_FRAME_SIZE
	.align		4
.L_38:
        /*009c*/ 	.byte	0x04, 0x11
        /*009e*/ 	.short	(.L_40 - .L_39)
	.align		4
.L_39:
        /*00a0*/ 	.word	index@($__internal_1_$__cuda_sm3x_div_rn_noftz_f32_slowpath)
        /*00a4*/ 	.word	0x00000000


	//----- nvinfo : EIATTR_FRAME_SIZE
	.align		4
.L_40:
        /*00a8*/ 	.byte	0x04, 0x11
        /*00aa*/ 	.short	(.L_42 - .L_41)
	.align		4
.L_41:
        /*00ac*/ 	.word	index@(_Z26nearest_neighbor_3d_kernelIddEvi15THCDeviceTensorIT_Li3Ei16DefaultPtrTraitsES3_)
        /*00b0*/ 	.word	0x00000000


	//----- nvinfo : EIATTR_REGCOUNT
	.align		4
.L_42:
        /*00b4*/ 	.byte	0x04, 0x2f
        /*00b6*/ 	.short	(.L_44 - .L_43)
	.align		4
.L_43:
        /*00b8*/ 	.word	index@(_Z35nearest_neighbor_3d_kernel_backwardIddEvi15THCDeviceTensorIT_Li3Ei16DefaultPtrTraitsES3_)
        /*00bc*/ 	.word	0x0000001d


	//----- nvinfo : EIATTR_FRAME_SIZE
	.align		4
.L_44:
        /*00c0*/ 	.byte	0x04, 0x11
        /*00c2*/ 	.short	(.L_46 - .L_45)
	.align		4
.L_45:
        /*00c4*/ 	.word	index@($__internal_0_$__cuda_sm3x_div_rn_noftz_f32_slowpath)
        /*00c8*/ 	.word	0x00000000


	//----- nvinfo : EIATTR_FRAME_SIZE
	.align		4
.L_46:
        /*00cc*/ 	.byte	0x04, 0x11
        /*00ce*/ 	.short	(.L_48 - .L_47)
	.align		4
.L_47:
        /*00d0*/ 	.word	index@(_Z35nearest_neighbor_3d_kernel_backwardIddEvi15THCDeviceTensorIT_Li3Ei16DefaultPtrTraitsES3_)
        /*00d4*/ 	.word	0x00000000


	//----- nvinfo : EIATTR_MIN_STACK_SIZE
	.align		4
.L_48:
        /*00d8*/ 	.byte	0x04, 0x12
        /*00da*/ 	.short	(.L_50 - .L_49)
	.align		4
.L_49:
        /*00dc*/ 	.word	index@(_Z35nearest_neighbor_3d_kernel_backwardIddEvi15THCDeviceTensorIT_Li3Ei16DefaultPtrTraitsES3_)
        /*00e0*/ 	.word	0x00000000


	//----- nvinfo : EIATTR_MIN_STACK_SIZE
	.align		4
.L_50:
        /*00e4*/ 	.byte	0x04, 0x12
        /*00e6*/ 	.short	(.L_52 - .L_51)
	.align		4
.L_51:
        /*00e8*/ 	.word	index@(_Z26nearest_neighbor_3d_kernelIddEvi15THCDeviceTensorIT_Li3Ei16DefaultPtrTraitsES3_)
        /*00ec*/ 	.word	0x00000000


	//----- nvinfo : EIATTR_MIN_STACK_SIZE
	.align		4
.L_52:
        /*00f0*/ 	.byte	0x04, 0x12
        /*00f2*/ 	.short	(.L_54 - .L_53)
	.align		4
.L_53:
        /*00f4*/ 	.word	index@(_Z35nearest_neighbor_3d_kernel_backwardIffEvi15THCDeviceTensorIT_Li3Ei16DefaultPtrTraitsES3_)
        /*00f8*/ 	.word	0x00000000


	//----- nvinfo : EIATTR_MIN_STACK_SIZE
	.align		4
.L_54:
        /*00fc*/ 	.byte	0x04, 0x12
        /*00fe*/ 	.short	(.L_56 - .L_55)
	.align		4
.L_55:
        /*0100*/ 	.word	index@(_Z26nearest_neighbor_3d_kernelIffEvi15THCDeviceTensorIT_Li3Ei16DefaultPtrTraitsES3_)
        /*0104*/ 	.word	0x00000000


	//----- nvinfo : EIATTR_MIN_STACK_SIZE
	.align		4
.L_56:
        /*0108*/ 	.byte	0x04, 0x12
        /*010a*/ 	.short	(.L_58 - .L_57)
	.align		4
.L_57:
        /*010c*/ 	.word	index@(_Z35nearest_neighbor_3d_kernel_backwardIN3c104HalfEfEvi15THCDeviceTensorIT_Li3Ei16DefaultPtrTraitsES5_)
        /*0110*/ 	.word	0x00000000


	//----- nvinfo : EIATTR_MIN_STACK_SIZE
	.align		4
.L_58:
        /*0114*/ 	.byte	0x04, 0x12
        /*0116*/ 	.short	(.L_60 - .L_59)
	.align		4
.L_59:
        /*0118*/ 	.word	index@(_Z26nearest_neighbor_3d_kernelIN3c104HalfEfEvi15THCDeviceTensorIT_Li3Ei16DefaultPtrTraitsES5_)
        /*011c*/ 	.word	0x00000000
.L_60:


//--------------------- .nv.compat                --------------------------
	.section	.nv.compat,"",@"SHT_CUDA_COMPAT_INFO"
	.align	4
        /*0000*/ 	.byte	0x02, 0x09, 0x00, 0x00, 0x02, 0x02, 0x01, 0x00, 0x02, 0x05, 0x05, 0x00, 0x03, 0x07, 0x01, 0x01
        /*0010*/ 	.byte	0x02, 0x03, 0x00, 0x00, 0x02, 0x06, 0x01, 0x00, 0x04, 0x0b, 0x08, 0x00, 0x01, 0x00, 0x00, 0x00
        /*0020*/ 	.byte	0x00, 0x00, 0x00, 0x00


//--------------------- .nv.info._Z35nearest_neighbor_3d_kernel_backwardIddEvi15THCDeviceTensorIT_Li3Ei16DefaultPtrTraitsES3_ --------------------------
	.section	.nv.info._Z35nearest_neighbor_3d_kernel_backwardIddEvi15THCDeviceTensorIT_Li3Ei16DefaultPtrTraitsES3_,"",@"SHT_CUDA_INFO"
	.sectionflags	@""
	.align	4


	//----- nvinfo : EIATTR_CUDA_API_VERSION
	.align		4
        /*0000*/ 	.byte	0x04, 0x37
        /*0002*/ 	.short	(.L_62 - .L_61)
.L_61:
        /*0004*/ 	.word	0x00000082


	//----- nvinfo : EIATTR_KPARAM_INFO
	.align		4
.L_62:
        /*0008*/ 	.byte	0x04, 0x17
        /*000a*/ 	.short	(.L_64 - .L_63)
.L_63:
        /*000c*/ 	.word	0x00000000
        /*0010*/ 	.short	0x0002
        /*0012*/ 	.short	0x0028
        /*0014*/ 	.byte	0x00, 0xf0, 0x81, 0x00


	//----- nvinfo : EIATTR_KPARAM_INFO
	.align		4
.L_64:
        /*0018*/ 	.byte	0x04, 0x17
        /*001a*/ 	.short	(.L_66 - .L_65)
.L_65:
        /*001c*/ 	.word	0x00000000
        /*0020*/ 	.short	0x0001
        /*0022*/ 	.short	0x0008
        /*0024*/ 	.byte	0x00, 0xf0, 0x81, 0x00


	//----- nvinfo : EIATTR_KPARAM_INFO
	.align		4
.L_66:
        /*0028*/ 	.byte	0x04, 0x17
        /*002a*/ 	.short	(.L_68 - .L_67)
.L_67:
        /*002c*/ 	.word	0x00000000
        /*0030*/ 	.short	0x0000
        /*0032*/ 	.short	0x0000
        /*0034*/ 	.byte	0x00, 0xf0, 0x11, 0x00


	//----- nvinfo : EIATTR_SPARSE_MMA_MASK
	.align		4
.L_68:
        /*0038*/ 	.byte	0x03, 0x50
        /*003a*/ 	.short	0x0000


	//----- nvinfo : EIATTR_MAXREG_COUNT
	.align		4
        /*003c*/ 	.byte	0x03, 0x1b
        /*003e*/ 	.short	0x00ff


	//----- nvinfo : EIATTR_MERCURY_ISA_VERSION
	.align		4
        /*0040*/ 	.byte	0x03, 0x5f
        /*0042*/ 	.short	0x0101


	//----- nvinfo : EIATTR_VRC_CTA_INIT_COUNT
	.align		4
        /*0044*/ 	.byte	0x02, 0x4a
	.zero		1
	.zero		1


	//----- nvinfo : EIATTR_EXIT_INSTR_OFFSETS
	.align		4
        /*0048*/ 	.byte	0x04, 0x1c
        /*004a*/ 	.short	(.L_70 - .L_69)


	//   ....[0]....
.L_69:
        /*004c*/ 	.word	0x00000070


	//   ....[1]....
        /*0050*/ 	.word	0x00000380


	//   ....[2]....
        /*0054*/ 	.word	0x00000c50


	//   ....[3]....
        /*0058*/ 	.word	0x00000c80


	//   ....[4]....
        /*005c*/ 	.word	0x00001530


	//----- nvinfo : EIATTR_CRS_STACK_SIZE
	.align		4
.L_70:
        /*0060*/ 	.byte	0x04, 0x1e
        /*0062*/ 	.short	(.L_72 - .L_71)
.L_71:
        /*0064*/ 	.word	0x00000000


	//----- nvinfo : EIATTR_CBANK_PARAM_SIZE
	.align		4
.L_72:
        /*0068*/ 	.byte	0x03, 0x19
        /*006a*/ 	.short	0x0048


	//----- nvinfo : EIATTR_PARAM_CBANK
	.align		4
        /*006c*/ 	.byte	0x04, 0x0a
        /*006e*/ 	.short	(.L_74 - .L_73)
	.align		4
.L_73:
        /*0070*/ 	.word	index@(.nv.constant0._Z35nearest_neighbor_3d_kernel_backwardIddEvi15THCDeviceTensorIT_Li3Ei16DefaultPtrTraitsES3_)
        /*0074*/ 	.short	0x0380
        /*0076*/ 	.short	0x0048


	//----- nvinfo : EIATTR_SW_WAR
	.align		4
.L_74:
        /*0078*/ 	.byte	0x04, 0x36
        /*007a*/ 	.short	(.L_76 - .L_75)
.L_75:
        /*007c*/ 	.word	0x00000008
.L_76:


//--------------------- .nv.info._Z26nearest_neighbor_3d_kernelIddEvi15THCDeviceTensorIT_Li3Ei16DefaultPtrTraitsES3_ --------------------------
	.section	.nv.info._Z26nearest_neighbor_3d_kernelIddEvi15THCDeviceTensorIT_Li3Ei16DefaultPtrTraitsES3_,"",@"SHT_CUDA_INFO"
	.sectionflags	@""
	.align	4


	//----- nvinfo : EIATTR_CUDA_API_VERSION
	.align		4
        /*0000*/ 	.byte	0x04, 0x37
        /*0002*/ 	.short	(.L_78 - .L_77)
.L_77:
        /*0004*/ 	.word	0x00000082


	//----- nvinfo : EIATTR_KPARAM_INFO
	.align		4
.L_78:
        /*0008*/ 	.byte	0x04, 0x17
        /*000a*/ 	.short	(.L_80 - .L_79)
.L_79:
        /*000c*/ 	.word	0x00000000
        /*0010*/ 	.short	0x0002
        /*0012*/ 	.short	0x0028
        /*0014*/ 	.byte	0x00, 0xf0, 0x81, 0x00


	//----- nvinfo : EIATTR_KPARAM_INFO
	.align		4
.L_80:
        /*0018*/ 	.byte	0x04, 0x17
        /*001a*/ 	.short	(.L_82 - .L_81)
.L_81:
        /*001c*/ 	.word	0x00000000
        /*0020*/ 	.short	0x0001
        /*0022*/ 	.short	0x0008
        /*0024*/ 	.byte	0x00, 0xf0, 0x81, 0x00


	//----- nvinfo : EIATTR_KPARAM_INFO
	.align		4
.L_82:
        /*0028*/ 	.byte	0x04, 0x17
        /*002a*/ 	.short	(.L_84 - .L_83)
.L_83:
        /*002c*/ 	.word	0x00000000
        /*0030*/ 	.short	0x0000
        /*0032*/ 	.short	0x0000
        /*0034*/ 	.byte	0x00, 0xf0, 0x11, 0x00


	//----- nvinfo : EIATTR_SPARSE_MMA_MASK
	.align		4
.L_84:
        /*0038*/ 	.byte	0x03, 0x50
        /*003a*/ 	.short	0x0000


	//----- nvinfo : EIATTR_MAXREG_COUNT
	.align		4
        /*003c*/ 	.byte	0x03, 0x1b
        /*003e*/ 	.short	0x00ff


	//----- nvinfo : EIATTR_MERCURY_ISA_VERSION
	.align		4
        /*0040*/ 	.byte	0x03, 0x5f
        /*0042*/ 	.short	0x0101


	//----- nvinfo : EIATTR_VRC_CTA_INIT_COUNT
	.align		4
        /*0044*/ 	.byte	0x02, 0x4a
	.zero		1
	.zero		1


	//----- nvinfo : EIATTR_EXIT_INSTR_OFFSETS
	.align		4
        /*0048*/ 	.byte	0x04, 0x1c
        /*004a*/ 	.short	(.L_86 - .L_85)


	//   ....[0]....
.L_85:
        /*004c*/ 	.word	0x00000070


	//   ....[1]....
        /*0050*/ 	.word	0x00000380


	//   ....[2]....
        /*0054*/ 	.word	0x00000c50


	//   ....[3]....
        /*0058*/ 	.word	0x00000c80


	//   ....[4]....
        /*005c*/ 	.word	0x00001530


	//----- nvinfo : EIATTR_CRS_STACK_SIZE
	.align		4
.L_86:
        /*0060*/ 	.byte	0x04, 0x1e
        /*0062*/ 	.short	(.L_88 - .L_87)
.L_87:
        /*0064*/ 	.word	0x00000000


	//----- nvinfo : EIATTR_CBANK_PARAM_SIZE
	.align		4
.L_88:
        /*0068*/ 	.byte	0x03, 0x19
        /*006a*/ 	.short	0x0048


	//----- nvinfo : EIATTR_PARAM_CBANK
	.align		4
        /*006c*/ 	.byte	0x04, 0x0a
        /*006e*/ 	.short	(.L_90 - .L_89)
	.align		4
.L_89:
        /*0070*/ 	.word	index@(.nv.constant0._Z26nearest_neighbor_3d_kernelIddEvi15THCDeviceTensorIT_Li3Ei16DefaultPtrTraitsES3_)
        /*0074*/ 	.short	0x0380
        /*0076*/ 	.short	0x0048


	//----- nvinfo : EIATTR_SW_WAR
	.align		4
.L_90:
        /*0078*/ 	.byte	0x04, 0x36
        /*007a*/ 	.short	(.L_92 - .L_91)
.L_91:
        /*007c*/ 	.word	0x00000008
.L_92:


//--------------------- .nv.info._Z35nearest_neighbor_3d_kernel_backwardIffEvi15THCDeviceTensorIT_Li3Ei16DefaultPtrTraitsES3_ --------------------------
	.section	.nv.info._Z35nearest_neighbor_3d_kernel_backwardIffEvi15THCDeviceTensorIT_Li3Ei16DefaultPtrTraitsES3_,"",@"SHT_CUDA_INFO"
	.sectionflags	@""
	.align	4


	//----- nvinfo : EIATTR_CUDA_API_VERSION
	.align		4
        /*0000*/ 	.byte	0x04, 0x37
        /*0002*/ 	.short	(.L_94 - .L_93)
.L_93:
        /*0004*/ 	.word	0x00000082


	//----- nvinfo : EIATTR_KPARAM_INFO
	.align		4
.L_94:
        /*0008*/ 	.byte	0x04, 0x17
        /*000a*/ 	.short	(.L_96 - .L_95)
.L_95:
        /*000c*/ 	.word	0x00000000
        /*0010*/ 	.short	0x0002
        /*0012*/ 	.short	0x0028
        /*0014*/ 	.byte	0x00, 0xf0, 0x81, 0x00


	//----- nvinfo : EIATTR_KPARAM_INFO
	.align		4
.L_96:
        /*0018*/ 	.byte	0x04, 0x17
        /*001a*/ 	.short	(.L_98 - .L_97)
.L_97:
        /*001c*/ 	.word	0x00000000
        /*0020*/ 	.short	0x0001
        /*0022*/ 	.short	0x0008
        /*0024*/ 	.byte	0x00, 0xf0, 0x81, 0x00


	//----- nvinfo : EIATTR_KPARAM_INFO
	.align		4
.L_98:
        /*0028*/ 	.byte	0x04, 0x17
        /*002a*/ 	.short	(.L_100 - .L_99)
.L_99:
        /*002c*/ 	.word	0x00000000
        /*0030*/ 	.short	0x0000
        /*0032*/ 	.short	0x0000
        /*0034*/ 	.byte	0x00, 0xf0, 0x11, 0x00


	//----- nvinfo : EIATTR_SPARSE_MMA_MASK
	.align		4
.L_100:
        /*0038*/ 	.byte	0x03, 0x50
        /*003a*/ 	.short	0x0000


	//----- nvinfo : EIATTR_MAXREG_COUNT
	.align		4
        /*003c*/ 	.byte	0x03, 0x1b
        /*003e*/ 	.short	0x00ff


	//----- nvinfo : EIATTR_MERCURY_ISA_VERSION
	.align		4
        /*0040*/ 	.byte	0x03, 0x5f
        /*0042*/ 	.short	0x0101


	//----- nvinfo : EIATTR_VRC_CTA_INIT_COUNT
	.align		4
        /*0044*/ 	.byte	0x02, 0x4a
	.zero		1
	.zero		1


	//----- nvinfo : EIATTR_EXIT_INSTR_OFFSETS
	.align		4
        /*0048*/ 	.byte	0x04, 0x1c
        /*004a*/ 	.short	(.L_102 - .L_101)


	//   ....[0]....
.L_101:
        /*004c*/ 	.word	0x00000070


	//   ....[1]....
        /*0050*/ 	.word	0x00000380


	//   ....[2]....
        /*0054*/ 	.word	0x00000c50


	//   ....[3]....
        /*0058*/ 	.word	0x00000c80


	//   ....[4]....
        /*005c*/ 	.word	0x00001530


	//----- nvinfo : EIATTR_CRS_STACK_SIZE
	.align		4
.L_102:
        /*0060*/ 	.byte	0x04, 0x1e
        /*0062*/ 	.short	(.L_104 - .L_103)
.L_103:
        /*0064*/ 	.word	0x00000000


	//----- nvinfo : EIATTR_CBANK_PARAM_SIZE
	.align		4
.L_104:
        /*0068*/ 	.byte	0x03, 0x19
        /*006a*/ 	.short	0x0048


	//----- nvinfo : EIATTR_PARAM_CBANK
	.align		4
        /*006c*/ 	.byte	0x04, 0x0a
        /*006e*/ 	.short	(.L_106 - .L_105)
	.align		4
.L_105:
        /*0070*/ 	.word	index@(.nv.constant0._Z35nearest_neighbor_3d_kernel_backwardIffEvi15THCDeviceTensorIT_Li3Ei16DefaultPtrTraitsES3_)
        /*0074*/ 	.short	0x0380
        /*0076*/ 	.short	0x0048


	//----- nvinfo : EIATTR_SW_WAR
	.align		4
.L_106:
        /*0078*/ 	.byte	0x04, 0x36
        /*007a*/ 	.short	(.L_108 - .L_107)
.L_107:
        /*007c*/ 	.word	0x00000008
.L_108:


//--------------------- .nv.info._Z26nearest_neighbor_3d_kernelIffEvi15THCDeviceTensorIT_Li3Ei16DefaultPtrTraitsES3_ --------------------------
	.section	.nv.info._Z26nearest_neighbor_3d_kernelIffEvi15THCDeviceTensorIT_Li3Ei16DefaultPtrTraitsES3_,"",@"SHT_CUDA_INFO"
	.sectionflags	@""
	.align	4


	//----- nvinfo : EIATTR_CUDA_API_VERSION
	.align		4
        /*0000*/ 	.byte	0x04, 0x37
        /*0002*/ 	.short	(.L_110 - .L_109)
.L_109:
        /*0004*/ 	.word	0x00000082


	//----- nvinfo : EIATTR_KPARAM_INFO
	.align		4
.L_110:
        /*0008*/ 	.byte	0x04, 0x17
        /*000a*/ 	.short	(.L_112 - .L_111)
.L_111:
        /*000c*/ 	.word	0x00000000
        /*0010*/ 	.short	0x0002
        /*0012*/ 	.short	0x0028
        /*0014*/ 	.byte	0x00, 0xf0, 0x81, 0x00


	//----- nvinfo : EIATTR_KPARAM_INFO
	.align		4
.L_112:
        /*0018*/ 	.byte	0x04, 0x17
        /*001a*/ 	.short	(.L_114 - .L_113)
.L_113:
        /*001c*/ 	.word	0x00000000
        /*0020*/ 	.short	0x0001
        /*0022*/ 	.short	0x0008
        /*0024*/ 	.byte	0x00, 0xf0, 0x81, 0x00


	//----- nvinfo : EIATTR_KPARAM_INFO
	.align		4
.L_114:
        /*0028*/ 	.byte	0x04, 0x17
        /*002a*/ 	.short	(.L_116 - .L_115)
.L_115:
        /*002c*/ 	.word	0x00000000
        /*0030*/ 	.short	0x0000
        /*0032*/ 	.short	0x0000
        /*0034*/ 	.byte	0x00, 0xf0, 0x11, 0x00


	//----- nvinfo : EIATTR_SPARSE_MMA_MASK
	.align		4
.L_116:
        /*0038*/ 	.byte	0x03, 0x50
        /*003a*/ 	.short	0x0000


	//----- nvinfo : EIATTR_MAXREG_COUNT
	.align		4
        /*003c*/ 	.byte	0x03, 0x1b
        /*003e*/ 	.short	0x00ff


	//----- nvinfo : EIATTR_MERCURY_ISA_VERSION
	.align		4
        /*0040*/ 	.byte	0x03, 0x5f
        /*0042*/ 	.short	0x0101


	//----- nvinfo : EIATTR_VRC_CTA_INIT_COUNT
	.align		4
        /*0044*/ 	.byte	0x02, 0x4a
	.zero		1
	.zero		1


	//----- nvinfo : EIATTR_EXIT_INSTR_OFFSETS
	.align		4
        /*0048*/ 	.byte	0x04, 0x1c
        /*004a*/ 	.short	(.L_118 - .L_117)


	//   ....[0]....
.L_117:
        /*004c*/ 	.word	0x00000070


	//   ....[1]....
        /*0050*/ 	.word	0x00000380


	//   ....[2]....
        /*0054*/ 	.word	0x00000c50


	//   ....[3]....
        /*0058*/ 	.word	0x00000c80


	//   ....[4]....
        /*005c*/ 	.word	0x00001530


	//----- nvinfo : EIATTR_CRS_STACK_SIZE
	.align		4
.L_118:
        /*0060*/ 	.byte	0x04, 0x1e
        /*0062*/ 	.short	(.L_120 - .L_119)
.L_119:
        /*0064*/ 	.word	0x00000000


	//----- nvinfo : EIATTR_CBANK_PARAM_SIZE
	.align		4
.L_120:
        /*0068*/ 	.byte	0x03, 0x19
        /*006a*/ 	.short	0x0048


	//----- nvinfo : EIATTR_PARAM_CBANK
	.align		4
        /*006c*/ 	.byte	0x04, 0x0a
        /*006e*/ 	.short	(.L_122 - .L_121)
	.align		4
.L_121:
        /*0070*/ 	.word	index@(.nv.constant0._Z26nearest_neighbor_3d_kernelIffEvi15THCDeviceTensorIT_Li3Ei16DefaultPtrTraitsES3_)
        /*0074*/ 	.short	0x0380
        /*0076*/ 	.short	0x0048


	//----- nvinfo : EIATTR_SW_WAR
	.align		4
.L_122:
        /*0078*/ 	.byte	0x04, 0x36
        /*007a*/ 	.short	(.L_124 - .L_123)
.L_123:
        /*007c*/ 	.word	0x00000008
.L_124:


//--------------------- .nv.info._Z35nearest_neighbor_3d_kernel_backwardIN3c104HalfEfEvi15THCDeviceTensorIT_Li3Ei16DefaultPtrTraitsES5_ --------------------------
	.section	.nv.info._Z35nearest_neighbor_3d_kernel_backwardIN3c104HalfEfEvi15THCDeviceTensorIT_Li3Ei16DefaultPtrTraitsES5_,"",@"SHT_CUDA_INFO"
	.sectionflags	@""
	.align	4


	//----- nvinfo : EIATTR_CUDA_API_VERSION
	.align		4
        /*0000*/ 	.byte	0x04, 0x37
        /*0002*/ 	.short	(.L_126 - .L_125)
.L_125:
        /*0004*/ 	.word	0x00000082


	//----- nvinfo : EIATTR_KPARAM_INFO
	.align		4
.L_126:
        /*0008*/ 	.byte	0x04, 0x17
        /*000a*/ 	.short	(.L_128 - .L_127)
.L_127:
        /*000c*/ 	.word	0x00000000
        /*0010*/ 	.short	0x0002
        /*0012*/ 	.short	0x0028
        /*0014*/ 	.byte	0x00, 0xf0, 0x81, 0x00


	//----- nvinfo : EIATTR_KPARAM_INFO
	.align		4
.L_128:
        /*0018*/ 	.byte	0x04, 0x17
        /*001a*/ 	.short	(.L_130 - .L_129)
.L_129:
        /*001c*/ 	.word	0x00000000
        /*0020*/ 	.short	0x0001
        /*0022*/ 	.short	0x0008
        /*0024*/ 	.byte	0x00, 0xf0, 0x81, 0x00


	//----- nvinfo : EIATTR_KPARAM_INFO
	.align		4
.L_130:
        /*0028*/ 	.byte	0x04, 0x17
        /*002a*/ 	.short	(.L_132 - .L_131)
.L_131:
        /*002c*/ 	.word	0x00000000
        /*0030*/ 	.short	0x0000
        /*0032*/ 	.short	0x0000
        /*0034*/ 	.byte	0x00, 0xf0, 0x11, 0x00


	//----- nvinfo : EIATTR_SPARSE_MMA_MASK
	.align		4
.L_132:
        /*0038*/ 	.byte	0x03, 0x50
        /*003a*/ 	.short	0x0000


	//----- nvinfo : EIATTR_MAXREG_COUNT
	.align		4
        /*003c*/ 	.byte	0x03, 0x1b
        /*003e*/ 	.short	0x00ff


	//----- nvinfo : EIATTR_MERCURY_ISA_VERSION
	.align		4
        /*0040*/ 	.byte	0x03, 0x5f
        /*0042*/ 	.short	0x0101


	//----- nvinfo : EIATTR_VRC_CTA_INIT_COUNT
	.align		4
        /*0044*/ 	.byte	0x02, 0x4a
	.zero		1
	.zero		1


	//----- nvinfo : EIATTR_EXIT_INSTR_OFFSETS
	.align		4
        /*0048*/ 	.byte	0x04, 0x1c
        /*004a*/ 	.short	(.L_134 - .L_133)


	//   ....[0]....
.L_133:
        /*004c*/ 	.word	0x00000070


	//   ....[1]....
        /*0050*/ 	.word	0x00000380


	//   ....[2]....
        /*0054*/ 	.word	0x000007a0


	//   ....[3]....
        /*0058*/ 	.word	0x000007d0


	//   ....[4]....
        /*005c*/ 	.word	0x00001080


	//----- nvinfo : EIATTR_CRS_STACK_SIZE
	.align		4
.L_134:
        /*0060*/ 	.byte	0x04, 0x1e
        /*0062*/ 	.short	(.L_136 - .L_135)
.L_135:
        /*0064*/ 	.word	0x00000000


	//----- nvinfo : EIATTR_CBANK_PARAM_SIZE
	.align		4
.L_136:
        /*0068*/ 	.byte	0x03, 0x19
        /*006a*/ 	.short	0x0048


	//----- nvinfo : EIATTR_PARAM_CBANK
	.align		4
        /*006c*/ 	.byte	0x04, 0x0a
        /*006e*/ 	.short	(.L_138 - .L_137)
	.align		4
.L_137:
        /*0070*/ 	.word	index@(.nv.constant0._Z35nearest_neighbor_3d_kernel_backwardIN3c104HalfEfEvi15THCDeviceTensorIT_Li3Ei16DefaultPtrTraitsES5_)
        /*0074*/ 	.short	0x0380
        /*0076*/ 	.short	0x0048


	//----- nvinfo : EIATTR_SW_WAR
	.align		4
.L_138:
        /*0078*/ 	.byte	0x04, 0x36
        /*007a*/ 	.short	(.L_140 - .L_139)
.L_139:
        /*007c*/ 	.word	0x00000008
.L_140:


//--------------------- .nv.info._Z26nearest_neighbor_3d_kernelIN3c104HalfEfEvi15THCDeviceTensorIT_Li3Ei16DefaultPtrTraitsES5_ --------------------------
	.section	.nv.info._Z26nearest_neighbor_3d_kernelIN3c104HalfEfEvi15THCDeviceTensorIT_Li3Ei16DefaultPtrTraitsES5_,"",@"SHT_CUDA_INFO"
	.sectionflags	@""
	.align	4


	//----- nvinfo : EIATTR_CUDA_API_VERSION
	.align		4
        /*0000*/ 	.byte	0x04, 0x37
        /*0002*/ 	.short	(.L_142 - .L_141)
.L_141:
        /*0004*/ 	.word	0x00000082


	//----- nvinfo : EIATTR_KPARAM_INFO
	.align		4
.L_142:
        /*0008*/ 	.byte	0x04, 0x17
        /*000a*/ 	.short	(.L_144 - .L_143)
.L_143:
        /*000c*/ 	.word	0x00000000
        /*0010*/ 	.short	0x0002
        /*0012*/ 	.short	0x0028
        /*0014*/ 	.byte	0x00, 0xf0, 0x81, 0x00


	//----- nvinfo : EIATTR_KPARAM_INFO
	.align		4
.L_144:
        /*0018*/ 	.byte	0x04, 0x17
        /*001a*/ 	.short	(.L_146 - .L_145)
.L_145:
        /*001c*/ 	.word	0x00000000
        /*0020*/ 	.short	0x0001
        /*0022*/ 	.short	0x0008
        /*0024*/ 	.byte	0x00, 0xf0, 0x81, 0x00


	//----- nvinfo : EIATTR_KPARAM_INFO
	.align		4
.L_146:
        /*0028*/ 	.byte	0x04, 0x17
        /*002a*/ 	.short	(.L_148 - .L_147)
.L_147:
        /*002c*/ 	.word	0x00000000
        /*0030*/ 	.short	0x0000
        /*0032*/ 	.short	0x0000
        /*0034*/ 	.byte	0x00, 0xf0, 0x11, 0x00


	//----- nvinfo : EIATTR_SPARSE_MMA_MASK
	.align		4
.L_148:
        /*0038*/ 	.byte	0x03, 0x50
        /*003a*/ 	.short	0x0000


	//----- nvinfo : EIATTR_MAXREG_COUNT
	.align		4
        /*003c*/ 	.byte	0x03, 0x1b
        /*003e*/ 	.short	0x00ff


	//----- nvinfo : EIATTR_MERCURY_ISA_VERSION
	.align		4
        /*0040*/ 	.byte	0x03, 0x5f
        /*0042*/ 	.short	0x0101


	//----- nvinfo : EIATTR_VRC_CTA_INIT_COUNT
	.align		4
        /*0044*/ 	.byte	0x02, 0x4a
	.zero		1
	.zero		1


	//----- nvinfo : EIATTR_EXIT_INSTR_OFFSETS
	.align		4
        /*0048*/ 	.byte	0x04, 0x1c
        /*004a*/ 	.short	(.L_150 - .L_149)


	//   ....[0]....
.L_149:
        /*004c*/ 	.word	0x00000070


	//   ....[1]....
        /*0050*/ 	.word	0x00000380


	//   ....[2]....
        /*0054*/ 	.word	0x00000c50


	//   ....[3]....
        /*0058*/ 	.word	0x00000c80


	//   ....[4]....
        /*005c*/ 	.word	0x00001530


	//----- nvinfo : EIATTR_CRS_STACK_SIZE
	.align		4
.L_150:
        /*0060*/ 	.byte	0x04, 0x1e
        /*0062*/ 	.short	(.L_152 - .L_151)
.L_151:
        /*0064*/ 	.word	0x00000000


	//----- nvinfo : EIATTR_CBANK_PARAM_SIZE
	.align		4
.L_152:
        /*0068*/ 	.byte	0x03, 0x19
        /*006a*/ 	.short	0x0048


	//----- nvinfo : EIATTR_PARAM_CBANK
	.align		4
        /*006c*/ 	.byte	0x04, 0x0a
        /*006e*/ 	.short	(.L_154 - .L_153)
	.align		4
.L_153:
        /*0070*/ 	.word	index@(.nv.constant0._Z26nearest_neighbor_3d_kernelIN3c104HalfEfEvi15THCDeviceTensorIT_Li3Ei16DefaultPtrTraitsES5_)
        /*0074*/ 	.short	0x0380
        /*0076*/ 	.short	0x0048


	//----- nvinfo : EIATTR_SW_WAR
	.align		4
.L_154:
        /*0078*/ 	.byte	0x04, 0x36
        /*007a*/ 	.short	(.L_156 - .L_155)
.L_155:
        /*007c*/ 	.word	0x00000008
.L_156:


//--------------------- .nv.callgraph             --------------------------
	.section	.nv.callgraph,"",@"SHT_CUDA_CALLGRAPH"
	.align	4
	.sectionentsize	8
	.align		4
        /*0000*/ 	.word	0x00000000
	.align		4
        /*0004*/ 	.word	0xffffffff
	.align		4
        /*0008*/ 	.word	0x00000000
	.align		4
        /*000c*/ 	.word	0xfffffffe
	.align		4
        /*0010*/ 	.word	0x00000000
	.align		4
        /*0014*/ 	.word	0xfffffffd
	.align		4
        /*0018*/ 	.word	0x00000000
	.align		4
        /*001c*/ 	.word	0xfffffffc


//--------------------- .nv.constant4             --------------------------
	.section	.nv.constant4,"a",@progbits
	.align	8
	.align		8
.nv.constant4:
        /*0000*/ 	.dword	_ZTVSt9basic_iosIcSt11char_traitsIcEE
	.align		8
        /*0008*/ 	.dword	_ZTTSo
	.align		8
        /*0010*/ 	.dword	_ZTVSt15basic_streambufIcSt11char_traitsIcEE
	.align		8
        /*0018*/ 	.dword	_ZTVNSt7__cxx1115basic_stringbufIcSt11char_traitsIcESaIcEEE
	.align		8
        /*0020*/ 	.dword	_ZTTNSt7__cxx1119basic_ostringstreamIcSt11char_traitsIcESaIcEEE
	.align		8
        /*0028*/ 	.dword	_ZTVN10__cxxabiv117__class_type_infoE
	.align		8
        /*0030*/ 	.dword	_ZTVN10__cxxabiv120__si_class_type_infoE
	.align		8
        /*0038*/ 	.dword	_ZTVN3c105ErrorE
	.align		8
        /*0040*/ 	.dword	__T20
	.align		8
        /*0048*/ 	.dword	__T21
	.align		8
        /*0050*/ 	.dword	__T22
	.align		8
        /*0058*/ 	.dword	__T23
	.align		8
        /*0060*/ 	.dword	__T24


//--------------------- .text._Z35nearest_neighbor_3d_kernel_backwardIddEvi15THCDeviceTensorIT_Li3Ei16DefaultPtrTraitsES3_ --------------------------
	.section	.text._Z35nearest_neighbor_3d_kernel_backwardIddEvi15THCDeviceTensorIT_Li3Ei16DefaultPtrTraitsES3_,"ax",@progbits
	.align	128
        .global         _Z35nearest_neighbor_3d_kernel_backwardIddEvi15THCDeviceTensorIT_Li3Ei16DefaultPtrTraitsES3_
        .type           _Z35nearest_neighbor_3d_kernel_backwardIddEvi15THCDeviceTensorIT_Li3Ei16DefaultPtrTraitsES3_,@function
        .size           _Z35nearest_neighbor_3d_kernel_backwardIddEvi15THCDeviceTensorIT_Li3Ei16DefaultPtrTraitsES3_,(.L_x_126 - _Z35nearest_neighbor_3d_kernel_backwardIddEvi15THCDeviceTensorIT_Li3Ei16DefaultPtrTraitsES3_)
        .other          _Z35nearest_neighbor_3d_kernel_backwardIddEvi15THCDeviceTensorIT_Li3Ei16DefaultPtrTraitsES3_,@"STO_CUDA_ENTRY STV_DEFAULT"
_Z35nearest_neighbor_3d_kernel_backwardIddEvi15THCDeviceTensorIT_Li3Ei16DefaultPtrTraitsES3_:
.text._Z35nearest_neighbor_3d_kernel_backwardIddEvi15THCDeviceTensorIT_Li3Ei16DefaultPtrTraitsES3_:
[----:B------:R-:W-:Y:S01]  /*0000*/  LDC R1, c[0x0][0x37c] ;  /* 0x0000df00ff017b82 */ /* 0x000fe20000000800 */
[----:B------:R-:W0:Y:S01]  /*0010*/  S2R R0, SR_CTAID.X ;  /* 0x0000000000007919 */ /* 0x000e220000002500 */
[----:B------:R-:W0:Y:S01]  /*0020*/  LDCU UR4, c[0x0][0x360] ;  /* 0x00006c00ff0477ac */ /* 0x000e220008000800 */
[----:B------:R-:W0:Y:S01]  /*0030*/  S2R R3, SR_TID.X ;  /* 0x0000000000037919 */ /* 0x000e220000002100 */
[----:B------:R-:W1:Y:S01]  /*0040*/  LDCU UR5, c[0x0][0x380] ;  /* 0x00007000ff0577ac */ /* 0x000e620008000800 */
[----:B0-----:R-:W-:-:S05]  /*0050*/  IMAD R0, R0, UR4, R3 ;  /* 0x0000000400007c24 */ /* 0x001fca000f8e0203 */
[----:B-1----:R-:W-:-:S13]  /*0060*/  ISETP.GE.AND P0, PT, R0, UR5, PT ;  /* 0x0000000500007c0c */ /* 0x002fda000bf06270 */
[----:B------:R-:W-:Y:S05]  /*0070*/  @P0 EXIT ;  /* 0x000000000000094d */ /* 0x000fea0003800000 */
[----:B------:R-:W0:Y:S01]  /*0080*/  LDC R6, c[0x0][0x3c4] ;  /* 0x0000f100ff067b82 */ /* 0x000e220000000800 */
[----:B------:R-:W1:Y:S01]  /*0090*/  LDCU UR4, c[0x0][0x3a4] ;  /* 0x00007480ff0477ac */ /* 0x000e620008000800 */
[----:B------:R-:W-:Y:S01]  /*00a0*/  ISETP.GE.AND P1, PT, R0, RZ, PT ;  /* 0x000000ff0000720c */ /* 0x000fe20003f26270 */
[----:B------:R-:W2:Y:S01]  /*00b0*/  LDCU.64 UR6, c[0x0][0x358] ;  /* 0x00006b00ff0677ac */ /* 0x000ea20008000a00 */
[----:B0-----:R-:W-:-:S04]  /*00c0*/  IABS R5, R6 ;  /* 0x0000000600057213 */ /* 0x001fc80000000000 */
[----:B------:R-:W0:Y:S08]  /*00d0*/  I2F.RP R4, R5 ;  /* 0x0000000500047306 */ /* 0x000e300000209400 */
[----:B0-----:R-:W0:Y:S02]  /*00e0*/  MUFU.RCP R4, R4 ;  /* 0x0000000400047308 */ /* 0x001e240000001000 */
[----:B0-----:R-:W-:-:S06]  /*00f0*/  VIADD R2, R4, 0xffffffe ;  /* 0x0ffffffe04027836 */ /* 0x001fcc0000000000 */
[----:B------:R0:W3:Y:S02]  /*0100*/  F2I.FTZ.U32.TRUNC.NTZ R3, R2 ;  /* 0x0000000200037305 */ /* 0x0000e4000021f000 */
[----:B0-----:R-:W-:Y:S02]  /*0110*/  IMAD.MOV.U32 R2, RZ, RZ, RZ ;  /* 0x000000ffff027224 */ /* 0x001fe400078e00ff */
[----:B---3--:R-:W-:-:S04]  /*0120*/  IMAD.MOV R8, RZ, RZ, -R3 ;  /* 0x000000ffff087224 */ /* 0x008fc800078e0a03 */
[----:B------:R-:W-:Y:S01]  /*0130*/  IMAD R7, R8, R5, RZ ;  /* 0x0000000508077224 */ /* 0x000fe200078e02ff */
[----:B------:R-:W-:-:S03]  /*0140*/  IABS R8, R0 ;  /* 0x0000000000087213 */ /* 0x000fc60000000000 */
[----:B------:R-:W-:-:S06]  /*0150*/  IMAD.HI.U32 R3, R3, R7, R2 ;  /* 0x0000000703037227 */ /* 0x000fcc00078e0002 */
[----:B------:R-:W-:-:S04]  /*0160*/  IMAD.HI.U32 R3, R3, R8, RZ ;  /* 0x0000000803037227 */ /* 0x000fc800078e00ff */
[----:B------:R-:W-:-:S04]  /*0170*/  IMAD.MOV R3, RZ, RZ, -R3 ;  /* 0x000000ffff037224 */ /* 0x000fc800078e0a03 */
[----:B------:R-:W-:-:S05]  /*0180*/  IMAD R2, R5, R3, R8 ;  /* 0x0000000305027224 */ /* 0x000fca00078e0208 */
[----:B------:R-:W-:-:S13]  /*0190*/  ISETP.GT.U32.AND P0, PT, R5, R2, PT ;  /* 0x000000020500720c */ /* 0x000fda0003f04070 */
[----:B------:R-:W-:Y:S01]  /*01a0*/  @!P0 IMAD.IADD R2, R2, 0x1, -R5 ;  /* 0x0000000102028824 */ /* 0x000fe200078e0a05 */
[----:B------:R-:W-:-:S04]  /*01b0*/  ISETP.NE.AND P0, PT, R6, RZ, PT ;  /* 0x000000ff0600720c */ /* 0x000fc80003f05270 */
[----:B------:R-:W-:-:S13]  /*01c0*/  ISETP.GT.U32.AND P2, PT, R5, R2, PT ;  /* 0x000000020500720c */ /* 0x000fda0003f44070 */
[----:B------:R-:W-:Y:S01]  /*01d0*/  @!P2 IMAD.IADD R2, R2, 0x1, -R5 ;  /* 0x000000010202a824 */ /* 0x000fe200078e0a05 */
[----:B-1----:R-:W-:-:S03]  /*01e0*/  ISETP.NE.AND P2, PT, R6, UR4, PT ;  /* 0x0000000406007c0c */ /* 0x002fc6000bf45270 */
[----:B------:R-:W-:Y:S01]  /*01f0*/  @!P1 IMAD.MOV R2, RZ, RZ, -R2 ;  /* 0x000000ffff029224 */ /* 0x000fe200078e0a02 */
[----:B------:R-:W-:-:S09]  /*0200*/  @!P0 LOP3.LUT R2, RZ, R6, RZ, 0x33, !PT ;  /* 0x00000006ff028212 */ /* 0x000fd200078e33ff */
[----:B--2---:R-:W-:Y:S05]  /*0210*/  @!P2 BRA `(.L_x_0) ;  /* 0x000000080090a947 */ /* 0x004fea0003800000 */
[----:B------:R-:W-:Y:S02]  /*0220*/  I2FP.F32.S32 R3, R6 ;  /* 0x0000000600037245 */ /* 0x000fe40000201400 */
[----:B------:R-:W-:Y:S02]  /*0230*/  I2FP.F32.S32 R0, UR4 ;  /* 0x0000000400007c45 */ /* 0x000fe40008201400 */
[----:B------:R-:W0:Y:S08]  /*0240*/  MUFU.RCP R4, R3 ;  /* 0x0000000300047308 */ /* 0x000e300000001000 */
[----:B------:R-:W1:Y:S01]  /*0250*/  FCHK P0, R0, R3 ;  /* 0x0000000300007302 */ /* 0x000e620000000000 */
[----:B0-----:R-:W-:-:S04]  /*0260*/  FFMA R5, -R3, R4, 1 ;  /* 0x3f80000003057423 */ /* 0x001fc80000000104 */
[----:B------:R-:W-:-:S04]  /*0270*/  FFMA R5, R4, R5, R4 ;  /* 0x0000000504057223 */ /* 0x000fc80000000004 */
[----:B------:R-:W-:-:S04]  /*0280*/  FFMA R4, R0, R5, RZ ;  /* 0x0000000500047223 */ /* 0x000fc800000000ff */
[----:B------:R-:W-:-:S04]  /*0290*/  FFMA R6, -R3, R4, R0 ;  /* 0x0000000403067223 */ /* 0x000fc80000000100 */
[----:B------:R-:W-:Y:S01]  /*02a0*/  FFMA R4, R5, R6, R4 ;  /* 0x0000000605047223 */ /* 0x000fe20000000004 */
[----:B-1----:R-:W-:Y:S06]  /*02b0*/  @!P0 BRA `(.L_x_1) ;  /* 0x00000000000c8947 */ /* 0x002fec0003800000 */
[----:B------:R-:W-:-:S07]  /*02c0*/  MOV R4, 0x2e0 ;  /* 0x000002e000047802 */ /* 0x000fce0000000f00 */
[----:B------:R-:W-:Y:S05]  /*02d0*/  CALL.REL.NOINC `($__internal_0_$__cuda_sm3x_div_rn_noftz_f32_slowpath) ;  /* 0x0000001000987944 */ /* 0x000fea0003c00000 */
[----:B------:R-:W-:-:S07]  /*02e0*/  IMAD.MOV.U32 R4, RZ, RZ, R0 ;  /* 0x000000ffff047224 */ /* 0x000fce00078e0000 */
.L_x_1:
[----:B------:R-:W0:Y:S01]  /*02f0*/  LDC R0, c[0x0][0x39c] ;  /* 0x0000e700ff007b82 */ /* 0x000e220000000800 */
[----:B------:R-:W1:Y:S01]  /*0300*/  LDCU UR4, c[0x0][0x3a4] ;  /* 0x00007480ff0477ac */ /* 0x000e620008000800 */
[----:B------:R-:W-:-:S05]  /*0310*/  I2FP.F32.S32 R3, R2 ;  /* 0x0000000200037245 */ /* 0x000fca0000201400 */
[----:B------:R-:W-:-:S06]  /*0320*/  FMUL R3, R3, R4 ;  /* 0x0000000403037220 */ /* 0x000fcc0000400000 */
[----:B------:R-:W2:Y:S01]  /*0330*/  FRND.FLOOR R3, R3 ;  /* 0x0000000300037307 */ /* 0x000ea20000205000 */
[----:B-1----:R-:W-:Y:S01]  /*0340*/  UIADD3 UR4, UPT, UPT, UR4, -0x1, URZ ;  /* 0xffffffff04047890 */ /* 0x002fe2000fffe0ff */
[----:B0-----:R-:W-:-:S05]  /*0350*/  ISETP.GE.AND P1, PT, R0, 0x1, PT ;  /* 0x000000010000780c */ /* 0x001fca0003f26270 */
[----:B------:R-:W-:-:S04]  /*0360*/  I2FP.F32.S32 R0, UR4 ;  /* 0x0000000400007c45 */ /* 0x000fc80008201400 */
[----:B--2---:R-:W-:-:S04]  /*0370*/  FSETP.GEU.AND P0, PT, R3, R0, PT ;  /* 0x000000000300720b */ /* 0x004fc80003f0e000 */
[----:B------:R-:W-:Y:S09]  /*0380*/  @!P1 EXIT ;  /* 0x000000000000994d */ /* 0x000ff20003800000 */
[----:B------:R-:W0:Y:S01]  /*0390*/  LDCU UR4, c[0x0][0x3b8] ;  /* 0x00007700ff0477ac */ /* 0x000e220008000800 */
[----:B------:R-:W-:Y:S01]  /*03a0*/  FSEL R5, R3, R0, !P0 ;  /* 0x0000000003057208 */ /* 0x000fe20004000000 */
[----:B------:R-:W1:Y:S03]  /*03b0*/  LDCU UR5, c[0x0][0x398] ;  /* 0x00007300ff0577ac */ /* 0x000e660008000800 */
[----:B------:R-:W1:Y:S01]  /*03c0*/  F2I.TRUNC.NTZ R3, R5 ;  /* 0x0000000500037305 */ /* 0x000e62000020f100 */
[----:B0-----:R-:W-:Y:S01]  /*03d0*/  IMAD R0, R2, UR4, RZ ;  /* 0x0000000402007c24 */ /* 0x001fe2000f8e02ff */
[----:B------:R-:W-:Y:S01]  /*03e0*/  UMOV UR4, URZ ;  /* 0x000000ff00047c82 */ /* 0x000fe20008000000 */
[----:B-1----:R-:W-:-:S03]  /*03f0*/  IMAD R2, R3, UR5, RZ ;  /* 0x0000000503027c24 */ /* 0x002fc6000f8e02ff */
[----:B------:R-:W-:Y:S02]  /*0400*/  SHF.R.S32.HI R3, RZ, 0x1f, R0 ;  /* 0x0000001fff037819 */ /* 0x000fe40000011400 */
[----:B------:R-:W-:-:S07]  /*0410*/  SHF.R.S32.HI R4, RZ, 0x1f, R2 ;  /* 0x0000001fff047819 */ /* 0x000fce0000011402 */
.L_x_6:
[----:B0-----:R-:W0:Y:S02]  /*0420*/  LDCU UR11, c[0x0][0x3a0] ;  /* 0x00007400ff0b77ac */ /* 0x001e240008000800 */
[----:B0-----:R-:W-:-:S09]  /*0430*/  UISETP.GE.AND UP0, UPT, UR11, 0x1, UPT ;  /* 0x000000010b00788c */ /* 0x001fd2000bf06270 */
[----:B-1--4-:R-:W-:Y:S05]  /*0440*/  BRA.U !UP0, `(.L_x_2) ;  /* 0x0000000508f07547 */ /* 0x012fea000b800000 */
[----:B------:R-:W0:Y:S01]  /*0450*/  LDC R7, c[0x0][0x3b0] ;  /* 0x0000ec00ff077b82 */ /* 0x000e220000000800 */
[----:B------:R-:W-:Y:S01]  /*0460*/  UISETP.GT.AND UP1, UPT, UR11, 0x3, UPT ;  /* 0x000000030b00788c */ /* 0x000fe2000bf24270 */
[----:B------:R-:W-:Y:S01]  /*0470*/  UMOV UR5, URZ ;  /* 0x000000ff00057c82 */ /* 0x000fe20008000000 */
[----:B------:R-:W-:-:S05]  /*0480*/  UPLOP3.LUT UP0, UPT, UPT, UPT, UPT, 0x80, 0x8 ;  /* 0x000000000008789c */ /* 0x000fca0003f0f070 */
[----:B------:R-:W1:Y:S01]  /*0490*/  LDC R9, c[0x0][0x390] ;  /* 0x0000e400ff097b82 */ /* 0x000e620000000800 */
[----:B0-----:R-:W-:-:S05]  /*04a0*/  IMAD R7, R7, UR4, RZ ;  /* 0x0000000407077c24 */ /* 0x001fca000f8e02ff */
[----:B------:R-:W-:Y:S01]  /*04b0*/  IADD3 R5, P0, PT, R0, R7, RZ ;  /* 0x0000000700057210 */ /* 0x000fe20007f1e0ff */
[----:B-1----:R-:W-:-:S03]  /*04c0*/  IMAD R9, R9, UR4, RZ ;  /* 0x0000000409097c24 */ /* 0x002fc6000f8e02ff */
[----:B------:R-:W-:Y:S02]  /*04d0*/  LEA.HI.X.SX32 R7, R7, R3, 0x1, P0 ;  /* 0x0000000307077211 */ /* 0x000fe400000f0eff */
[----:B------:R-:W-:-:S04]  /*04e0*/  IADD3 R6, P1, PT, R2, R9, RZ ;  /* 0x0000000902067210 */ /* 0x000fc80007f3e0ff */
[----:B------:R-:W-:Y:S01]  /*04f0*/  LEA.HI.X.SX32 R8, R9, R4, 0x1, P1 ;  /* 0x0000000409087211 */ /* 0x000fe200008f0eff */
[----:B------:R-:W-:Y:S08]  /*0500*/  BRA.U !UP1, `(.L_x_3) ;  /* 0x0000000109f07547 */ /* 0x000ff0000b800000 */
[----:B------:R-:W0:Y:S01]  /*0510*/  LDC R9, c[0x0][0x3b4] ;  /* 0x0000ed00ff097b82 */ /* 0x000e220000000800 */
[----:B------:R-:W1:Y:S01]  /*0520*/  LDCU.64 UR12, c[0x0][0x3a8] ;  /* 0x00007500ff0c77ac */ /* 0x000e620008000a00 */
[----:B------:R-:W2:Y:S06]  /*0530*/  LDCU.64 UR14, c[0x0][0x388] ;  /* 0x00007100ff0e77ac */ /* 0x000eac0008000a00 */
[----:B------:R-:W3:Y:S01]  /*0540*/  LDC R22, c[0x0][0x394] ;  /* 0x0000e500ff167b82 */ /* 0x000ee20000000800 */
[----:B------:R-:W-:Y:S02]  /*0550*/  UIADD3 UR10, UPT, UPT, UR11, -0x3, URZ ;  /* 0xfffffffd0b0a7890 */ /* 0x000fe4000fffe0ff */
[----:B------:R-:W-:-:S11]  /*0560*/  UPLOP3.LUT UP0, UPT, UPT, UPT, UPT, 0x40, 0x4 ;  /* 0x000000000004789c */ /* 0x000fd60003f0e870 */
.L_x_4:
[----:B0---4-:R-:W-:-:S05]  /*0570*/  IMAD R10, R9, UR5, RZ ;  /* 0x00000005090a7c24 */ /* 0x011fca000f8e02ff */
[----:B------:R-:W-:-:S04]  /*0580*/  IADD3 R11, P0, PT, R10, R5, RZ ;  /* 0x000000050a0b7210 */ /* 0x000fc80007f1e0ff */
[----:B------:R-:W-:Y:S02]  /*0590*/  LEA.HI.X.SX32 R12, R10, R7, 0x1, P0 ;  /* 0x000000070a0c7211 */ /* 0x000fe400000f0eff */
[----:B-1----:R-:W-:-:S04]  /*05a0*/  LEA R10, P0, R11, UR12, 0x3 ;  /* 0x0000000c0b0a7c11 */ /* 0x002fc8000f8018ff */
[----:B------:R-:W-:-:S06]  /*05b0*/  LEA.HI.X R11, R11, UR13, R12, 0x3, P0 ;  /* 0x0000000d0b0b7c11 */ /* 0x000fcc00080f1c0c */
[----:B------:R-:W4:Y:S01]  /*05c0*/  LDG.E.64 R10, desc[UR6][R10.64] ;  /* 0x000000060a0a7981 */ /* 0x000f22000c1e1b00 */
[----:B------:R-:W-:Y:S02]  /*05d0*/  UIADD3 UR8, UPT, UPT, UR5, 0x1, URZ ;  /* 0x0000000105087890 */ /* 0x000fe4000fffe0ff */
[----:B---3--:R-:W-:-:S04]  /*05e0*/  IMAD R13, R22, UR5, RZ ;  /* 0x00000005160d7c24 */ /* 0x008fc8000f8e02ff */
[----:B------:R-:W-:Y:S01]  /*05f0*/  IMAD R12, R9, UR8, RZ ;  /* 0x00000008090c7c24 */ /* 0x000fe2000f8e02ff */
[----:B------:R-:W-:-:S04]  /*0600*/  IADD3 R15, P0, PT, R13, R6, RZ ;  /* 0x000000060d0f7210 */ /* 0x000fc80007f1e0ff */
[C---:B------:R-:W-:Y:S02]  /*0610*/  IADD3 R16, P1, PT, R12.reuse, R5, RZ ;  /* 0x000000050c107210 */ /* 0x040fe40007f3e0ff */
[----:B------:R-:W-:Y:S02]  /*0620*/  LEA.HI.X.SX32 R18, R13, R8, 0x1, P0 ;  /* 0x000000080d127211 */ /* 0x000fe400000f0eff */
[----:B------:R-:W-:Y:S02]  /*0630*/  LEA.HI.X.SX32 R13, R12, R7, 0x1, P1 ;  /* 0x000000070c0d7211 */ /* 0x000fe400008f0eff */
[C---:B--2---:R-:W-:Y:S02]  /*0640*/  LEA R14, P0, R15.reuse, UR14, 0x3 ;  /* 0x0000000e0f0e7c11 */ /* 0x044fe4000f8018ff */
[----:B------:R-:W-:Y:S02]  /*0650*/  LEA R12, P1, R16, UR12, 0x3 ;  /* 0x0000000c100c7c11 */ /* 0x000fe4000f8218ff */
[----:B------:R-:W-:-:S02]  /*0660*/  LEA.HI.X R15, R15, UR15, R18, 0x3, P0 ;  /* 0x0000000f0f0f7c11 */ /* 0x000fc400080f1c12 */
[----:B------:R-:W-:-:S03]  /*0670*/  LEA.HI.X R13, R16, UR13, R13, 0x3, P1 ;  /* 0x0000000d100d7c11 */ /* 0x000fc600088f1c0d */
[----:B----4-:R0:W-:Y:S04]  /*0680*/  REDG.E.ADD.F64.RN.STRONG.GPU desc[UR6][R14.64], R10 ;  /* 0x0000000a0e0079a6 */ /* 0x0101e8000c12ff06 */
[----:B------:R-:W2:Y:S01]  /*0690*/  LDG.E.64 R12, desc[UR6][R12.64] ;  /* 0x000000060c0c7981 */ /* 0x000ea2000c1e1b00 */
[----:B------:R-:W-:Y:S01]  /*06a0*/  UIADD3 UR9, UPT, UPT, UR5, 0x2, URZ ;  /* 0x0000000205097890 */ /* 0x000fe2000fffe0ff */
[----:B------:R-:W-:-:S05]  /*06b0*/  IMAD R17, R22, UR8, RZ ;  /* 0x0000000816117c24 */ /* 0x000fca000f8e02ff */
[----:B------:R-:W-:Y:S01]  /*06c0*/  IMAD R16, R9, UR9, RZ ;  /* 0x0000000909107c24 */ /* 0x000fe2000f8e02ff */
[----:B------:R-:W-:-:S04]  /*06d0*/  IADD3 R19, P0, PT, R17, R6, RZ ;  /* 0x0000000611137210 */ /* 0x000fc80007f1e0ff */
[C---:B------:R-:W-:Y:S02]  /*06e0*/  IADD3 R21, P1, PT, R16.reuse, R5, RZ ;  /* 0x0000000510157210 */ /* 0x040fe40007f3e0ff */
[----:B------:R-:W-:Y:S02]  /*06f0*/  LEA.HI.X.SX32 R24, R17, R8, 0x1, P0 ;  /* 0x0000000811187211 */ /* 0x000fe400000f0eff */
[----:B------:R-:W-:Y:S02]  /*0700*/  LEA.HI.X.SX32 R16, R16, R7, 0x1, P1 ;  /* 0x0000000710107211 */ /* 0x000fe400008f0eff */
[----:B------:R-:W-:Y:S02]  /*0710*/  LEA R18, P0, R19, UR14, 0x3 ;  /* 0x0000000e13127c11 */ /* 0x000fe4000f8018ff */
[----:B------:R-:W-:Y:S02]  /*0720*/  LEA R20, P1, R21, UR12, 0x3 ;  /* 0x0000000c15147c11 */ /* 0x000fe4000f8218ff */
[----:B------:R-:W-:-:S02]  /*0730*/  LEA.HI.X R19, R19, UR15, R24, 0x3, P0 ;  /* 0x0000000f13137c11 */ /* 0x000fc400080f1c18 */
[----:B------:R-:W-:-:S03]  /*0740*/  LEA.HI.X R21, R21, UR13, R16, 0x3, P1 ;  /* 0x0000000d15157c11 */ /* 0x000fc600088f1c10 */
[----:B--2---:R1:W-:Y:S04]  /*0750*/  REDG.E.ADD.F64.RN.STRONG.GPU desc[UR6][R18.64], R12 ;  /* 0x0000000c120079a6 */ /* 0x0043e8000c12ff06 */
[----:B0-----:R-:W2:Y:S01]  /*0760*/  LDG.E.64 R10, desc[UR6][R20.64] ;  /* 0x00000006140a7981 */ /* 0x001ea2000c1e1b00 */
        /* <DEDUP_REMOVED lines=12> */
[----:B-1----:R-:W2:Y:S01]  /*0830*/  LDG.E.64 R12, desc[UR6][R16.64] ;  /* 0x00000006100c7981 */ /* 0x002ea2000c1e1b00 */
[----:B------:R-:W-:-:S05]  /*0840*/  IMAD R19, R22, UR8, RZ ;  /* 0x0000000816137c24 */ /* 0x000fca000f8e02ff */
[----:B------:R-:W-:-:S04]  /*0850*/  IADD3 R20, P0, PT, R19, R6, RZ ;  /* 0x0000000613147210 */ /* 0x000fc80007f1e0ff */
[----:B------:R-:W-:Y:S02]  /*0860*/  LEA.HI.X.SX32 R19, R19, R8, 0x1, P0 ;  /* 0x0000000813137211 */ /* 0x000fe400000f0eff */
[----:B------:R-:W-:-:S04]  /*0870*/  LEA R18, P0, R20, UR14, 0x3 ;  /* 0x0000000e14127c11 */ /* 0x000fc8000f8018ff */
[----:B------:R-:W-:Y:S01]  /*0880*/  LEA.HI.X R19, R20, UR15, R19, 0x3, P0 ;  /* 0x0000000f14137c11 */ /* 0x000fe200080f1c13 */
[----:B------:R-:W-:-:S04]  /*0890*/  UIADD3 UR5, UPT, UPT, UR5, 0x4, URZ ;  /* 0x0000000405057890 */ /* 0x000fc8000fffe0ff */
[----:B--2---:R4:W-:Y:S01]  /*08a0*/  REDG.E.ADD.F64.RN.STRONG.GPU desc[UR6][R18.64], R12 ;  /* 0x0000000c120079a6 */ /* 0x0049e2000c12ff06 */
[----:B------:R-:W-:-:S09]  /*08b0*/  UISETP.GE.AND UP1, UPT, UR5, UR10, UPT ;  /* 0x0000000a0500728c */ /* 0x000fd2000bf26270 */
[----:B------:R-:W-:Y:S05]  /*08c0*/  BRA.U !UP1, `(.L_x_4) ;  /* 0xfffffffd09287547 */ /* 0x000fea000b83ffff */
.L_x_3:
[----:B------:R-:W-:-:S04]  /*08d0*/  UIADD3 UR8, UPT, UPT, -UR5, UR11, URZ ;  /* 0x0000000b05087290 */ /* 0x000fc8000fffe1ff */
[----:B------:R-:W-:-:S09]  /*08e0*/  UISETP.GT.AND UP1, UPT, UR8, 0x1, UPT ;  /* 0x000000010800788c */ /* 0x000fd2000bf24270 */
[----:B------:R-:W-:Y:S05]  /*08f0*/  BRA.U !UP1, `(.L_x_5) ;  /* 0x00000001097c7547 */ /* 0x000fea000b800000 */
[----:B----4-:R-:W0:Y:S01]  /*0900*/  LDC R13, c[0x0][0x3b4] ;  /* 0x0000ed00ff0d7b82 */ /* 0x010e220000000800 */
[----:B------:R-:W1:Y:S01]  /*0910*/  LDCU.64 UR12, c[0x0][0x3a8] ;  /* 0x00007500ff0c77ac */ /* 0x000e620008000a00 */
[----:B------:R-:W2:Y:S06]  /*0920*/  LDCU.64 UR14, c[0x0][0x388] ;  /* 0x00007100ff0e77ac */ /* 0x000eac0008000a00 */
[----:B------:R-:W3:Y:S01]  /*0930*/  LDC R17, c[0x0][0x394] ;  /* 0x0000e500ff117b82 */ /* 0x000ee20000000800 */
[----:B0-----:R-:W-:-:S05]  /*0940*/  IMAD R10, R13, UR5, RZ ;  /* 0x000000050d0a7c24 */ /* 0x001fca000f8e02ff */
        /* <DEDUP_REMOVED lines=12> */
[----:B------:R-:W-:Y:S02]  /*0a10*/  LEA R12, P1, R13, UR12, 0x3 ;  /* 0x0000000c0d0c7c11 */ /* 0x000fe4000f8218ff */
[----:B--2---:R-:W-:Y:S02]  /*0a20*/  LEA R14, P0, R15, UR14, 0x3 ;  /* 0x0000000e0f0e7c11 */ /* 0x004fe4000f8018ff */
[----:B------:R-:W-:-:S02]  /*0a30*/  LEA.HI.X R13, R13, UR13, R16, 0x3, P1 ;  /* 0x0000000d0d0d7c11 */ /* 0x000fc400088f1c10 */
[----:B------:R-:W-:-:S05]  /*0a40*/  LEA.HI.X R15, R15, UR15, R18, 0x3, P0 ;  /* 0x0000000f0f0f7c11 */ /* 0x000fca00080f1c12 */
[----:B----4-:R0:W-:Y:S04]  /*0a50*/  REDG.E.ADD.F64.RN.STRONG.GPU desc[UR6][R14.64], R10 ;  /* 0x0000000a0e0079a6 */ /* 0x0101e8000c12ff06 */
[----:B------:R-:W2:Y:S01]  /*0a60*/  LDG.E.64 R12, desc[UR6][R12.64] ;  /* 0x000000060c0c7981 */ /* 0x000ea2000c1e1b00 */
[----:B------:R-:W-:-:S05]  /*0a70*/  IMAD R9, R17, UR8, RZ ;  /* 0x0000000811097c24 */ /* 0x000fca000f8e02ff */
[----:B------:R-:W-:-:S04]  /*0a80*/  IADD3 R17, P0, PT, R9, R6, RZ ;  /* 0x0000000609117210 */ /* 0x000fc80007f1e0ff */
[----:B------:R-:W-:Y:S02]  /*0a90*/  LEA.HI.X.SX32 R18, R9, R8, 0x1, P0 ;  /* 0x0000000809127211 */ /* 0x000fe400000f0eff */
[----:B------:R-:W-:-:S04]  /*0aa0*/  LEA R16, P0, R17, UR14, 0x3 ;  /* 0x0000000e11107c11 */ /* 0x000fc8000f8018ff */
[----:B------:R-:W-:-:S05]  /*0ab0*/  LEA.HI.X R17, R17, UR15, R18, 0x3, P0 ;  /* 0x0000000f11117c11 */ /* 0x000fca00080f1c12 */
[----:B--2---:R0:W-:Y:S01]  /*0ac0*/  REDG.E.ADD.F64.RN.STRONG.GPU desc[UR6][R16.64], R12 ;  /* 0x0000000c100079a6 */ /* 0x0041e2000c12ff06 */
[----:B------:R-:W-:Y:S02]  /*0ad0*/  UIADD3 UR5, UPT, UPT, UR5, 0x2, URZ ;  /* 0x0000000205057890 */ /* 0x000fe4000fffe0ff */
[----:B------:R-:W-:-:S11]  /*0ae0*/  UPLOP3.LUT UP0, UPT, UPT, UPT, UPT, 0x40, 0x4 ;  /* 0x000000000004789c */ /* 0x000fd60003f0e870 */
.L_x_5:
[----:B------:R-:W-:-:S09]  /*0af0*/  UISETP.LT.OR UP0, UPT, UR5, UR11, UP0 ;  /* 0x0000000b0500728c */ /* 0x000fd20008701670 */
[----:B------:R-:W-:Y:S05]  /*0b00*/  BRA.U !UP0, `(.L_x_2) ;  /* 0x0000000108407547 */ /* 0x000fea000b800000 */
[----:B0---4-:R-:W0:Y:S01]  /*0b10*/  LDC R10, c[0x0][0x3b4] ;  /* 0x0000ed00ff0a7b82 */ /* 0x011e220000000800 */
[----:B------:R-:W1:Y:S01]  /*0b20*/  LDCU.64 UR8, c[0x0][0x3a8] ;  /* 0x00007500ff0877ac */ /* 0x000e620008000a00 */
[----:B0-----:R-:W-:-:S05]  /*0b30*/  IMAD R10, R10, UR5, RZ ;  /* 0x000000050a0a7c24 */ /* 0x001fca000f8e02ff */
[----:B------:R-:W-:-:S04]  /*0b40*/  IADD3 R5, P0, PT, R10, R5, RZ ;  /* 0x000000050a057210 */ /* 0x000fc80007f1e0ff */
[----:B------:R-:W-:Y:S02]  /*0b50*/  LEA.HI.X.SX32 R12, R10, R7, 0x1, P0 ;  /* 0x000000070a0c7211 */ /* 0x000fe400000f0eff */
[----:B-1----:R-:W-:-:S04]  /*0b60*/  LEA R10, P0, R5, UR8, 0x3 ;  /* 0x00000008050a7c11 */ /* 0x002fc8000f8018ff */
[----:B------:R-:W-:Y:S01]  /*0b70*/  LEA.HI.X R11, R5, UR9, R12, 0x3, P0 ;  /* 0x00000009050b7c11 */ /* 0x000fe200080f1c0c */
[----:B------:R-:W0:Y:S01]  /*0b80*/  LDCU.64 UR8, c[0x0][0x388] ;  /* 0x00007100ff0877ac */ /* 0x000e220008000a00 */
[----:B------:R-:W1:Y:S04]  /*0b90*/  LDC R5, c[0x0][0x394] ;  /* 0x0000e500ff057b82 */ /* 0x000e680000000800 */
[----:B------:R-:W2:Y:S01]  /*0ba0*/  LDG.E.64 R10, desc[UR6][R10.64] ;  /* 0x000000060a0a7981 */ /* 0x000ea2000c1e1b00 */
[----:B-1----:R-:W-:-:S05]  /*0bb0*/  IMAD R5, R5, UR5, RZ ;  /* 0x0000000505057c24 */ /* 0x002fca000f8e02ff */
[----:B------:R-:W-:-:S04]  /*0bc0*/  IADD3 R7, P0, PT, R5, R6, RZ ;  /* 0x0000000605077210 */ /* 0x000fc80007f1e0ff */
[----:B------:R-:W-:Y:S02]  /*0bd0*/  LEA.HI.X.SX32 R8, R5, R8, 0x1, P0 ;  /* 0x0000000805087211 */ /* 0x000fe400000f0eff */
[----:B0-----:R-:W-:-:S04]  /*0be0*/  LEA R6, P0, R7, UR8, 0x3 ;  /* 0x0000000807067c11 */ /* 0x001fc8000f8018ff */
[----:B------:R-:W-:-:S05]  /*0bf0*/  LEA.HI.X R7, R7, UR9, R8, 0x3, P0 ;  /* 0x0000000907077c11 */ /* 0x000fca00080f1c08 */
[----:B--2---:R1:W-:Y:S04]  /*0c00*/  REDG.E.ADD.F64.RN.STRONG.GPU desc[UR6][R6.64], R10 ;  /* 0x0000000a060079a6 */ /* 0x0043e8000c12ff06 */
.L_x_2:
[----:B------:R-:W2:Y:S01]  /*0c10*/  LDCU UR5, c[0x0][0x39c] ;  /* 0x00007380ff0577ac */ /* 0x000ea20008000800 */
[----:B------:R-:W-:-:S04]  /*0c20*/  UIADD3 UR4, UPT, UPT, UR4, 0x1, URZ ;  /* 0x0000000104047890 */ /* 0x000fc8000fffe0ff */
[----:B--2---:R-:W-:-:S09]  /*0c30*/  UISETP.GE.AND UP0, UPT, UR4, UR5, UPT ;  /* 0x000000050400728c */ /* 0x004fd2000bf06270 */
[----:B------:R-:W-:Y:S05]  /*0c40*/  BRA.U !UP0, `(.L_x_6) ;  /* 0xfffffff508f47547 */ /* 0x000fea000b83ffff */
[----:B------:R-:W-:Y:S05]  /*0c50*/  EXIT ;  /* 0x000000000000794d */ /* 0x000fea0003800000 */
.L_x_0:
[----:B------:R-:W0:Y:S02]  /*0c60*/  LDC R0, c[0x0][0x39c] ;  /* 0x0000e700ff007b82 */ /* 0x000e240000000800 */
[----:B0-----:R-:W-:-:S13]  /*0c70*/  ISETP.GE.AND P0, PT, R0, 0x1, PT ;  /* 0x000000010000780c */ /* 0x001fda0003f06270 */
[----:B------:R-:W-:Y:S05]  /*0c80*/  @!P0 EXIT ;  /* 0x000000000000894d */ /* 0x000fea0003800000 */
[----:B------:R-:W0:Y:S01]  /*0c90*/  LDCU UR4, c[0x0][0x3b8] ;  /* 0x00007700ff0477ac */ /* 0x000e220008000800 */
[----:B------:R-:W1:Y:S01]  /*0ca0*/  LDCU UR5, c[0x0][0x398] ;  /* 0x00007300ff0577ac */ /* 0x000e620008000800 */
[C---:B0-----:R-:W-:Y:S01]  /*0cb0*/  IMAD R0, R2.reuse, UR4, RZ ;  /* 0x0000000402007c24 */ /* 0x041fe2000f8e02ff */
[----:B------:R-:W-:Y:S01]  /*0cc0*/  UMOV UR4, URZ ;  /* 0x000000ff00047c82 */ /* 0x000fe20008000000 */
[----:B-1----:R-:W-:-:S03]  /*0cd0*/  IMAD R2, R2, UR5, RZ ;  /* 0x0000000502027c24 */ /* 0x002fc6000f8e02ff */
[----:B------:R-:W-:Y:S02]  /*0ce0*/  SHF.R.S32.HI R3, RZ, 0x1f, R0 ;  /* 0x0000001fff037819 */ /* 0x000fe40000011400 */
[----:B------:R-:W-:-:S07]  /*0cf0*/  SHF.R.S32.HI R4, RZ, 0x1f, R2 ;  /* 0x0000001fff047819 */ /* 0x000fce0000011402 */
.L_x_11:
        /* <DEDUP_REMOVED lines=21> */
.L_x_9:
        /* <DEDUP_REMOVED lines=17> */
[----:B----4-:R0:W-:Y:S04]  /*0f60*/  STG.E.64 desc[UR6][R14.64], R10 ;  /* 0x0000000a0e007986 */ /* 0x0101e8000c101b06 */
        /* <DEDUP_REMOVED lines=12> */
[----:B--2---:R1:W-:Y:S04]  /*1030*/  STG.E.64 desc[UR6][R18.64], R12 ;  /* 0x0000000c12007986 */ /* 0x0043e8000c101b06 */
        /* <DEDUP_REMOVED lines=13> */
[----:B-1----:R-:W2:Y:S01]  /*1110*/  LDG.E.64 R12, desc[UR6][R16.64] ;  /* 0x00000006100c7981 */ /* 0x002ea2000c1e1b00 */
[----:B------:R-:W-:Y:S01]  /*1120*/  IMAD R19, R22, UR8, RZ ;  /* 0x0000000816137c24 */ /* 0x000fe2000f8e02ff */
[----:B------:R-:W-:-:S04]  /*1130*/  UIADD3 UR5, UPT, UPT, UR5, 0x4, URZ ;  /* 0x0000000405057890 */ /* 0x000fc8000fffe0ff */
[----:B------:R-:W-:Y:S01]  /*1140*/  IADD3 R20, P0, PT, R19, R6, RZ ;  /* 0x0000000613147210 */ /* 0x000fe20007f1e0ff */
[----:B------:R-:W-:-:S03]  /*1150*/  UISETP.GE.AND UP1, UPT, UR5, UR11, UPT ;  /* 0x0000000b0500728c */ /* 0x000fc6000bf26270 */
[----:B------:R-:W-:Y:S02]  /*1160*/  LEA.HI.X.SX32 R19, R19, R8, 0x1, P0 ;  /* 0x0000000813137211 */ /* 0x000fe400000f0eff */
[----:B------:R-:W-:-:S04]  /*1170*/  LEA R18, P0, R20, UR14, 0x3 ;  /* 0x0000000e14127c11 */ /* 0x000fc8000f8018ff */
[----:B------:R-:W-:-:S05]  /*1180*/  LEA.HI.X R19, R20, UR15, R19, 0x3, P0 ;  /* 0x0000000f14137c11 */ /* 0x000fca00080f1c13 */
[----:B--2---:R4:W-:Y:S01]  /*1190*/  STG.E.64 desc[UR6][R18.64], R12 ;  /* 0x0000000c12007986 */ /* 0x0049e2000c101b06 */
[----:B------:R-:W-:Y:S05]  /*11a0*/  BRA.U !UP1, `(.L_x_9) ;  /* 0xfffffffd09287547 */ /* 0x000fea000b83ffff */
.L_x_8:
        /* <DEDUP_REMOVED lines=24> */
[----:B----4-:R0:W-:Y:S04]  /*1330*/  STG.E.64 desc[UR6][R14.64], R10 ;  /* 0x0000000a0e007986 */ /* 0x0101e8000c101b06 */
[----:B------:R-:W2:Y:S01]  /*1340*/  LDG.E.64 R12, desc[UR6][R12.64] ;  /* 0x000000060c0c7981 */ /* 0x000ea2000c1e1b00 */
[----:B------:R-:W-:Y:S01]  /*1350*/  IMAD R9, R17, UR8, RZ ;  /* 0x0000000811097c24 */ /* 0x000fe2000f8e02ff */
[----:B------:R-:W-:Y:S02]  /*1360*/  UIADD3 UR5, UPT, UPT, UR5, 0x2, URZ ;  /* 0x0000000205057890 */ /* 0x000fe4000fffe0ff */
[----:B------:R-:W-:Y:S02]  /*1370*/  UPLOP3.LUT UP0, UPT, UPT, UPT, UPT, 0x40, 0x4 ;  /* 0x000000000004789c */ /* 0x000fe40003f0e870 */
[----:B------:R-:W-:-:S04]  /*1380*/  IADD3 R17, P0, PT, R9, R6, RZ ;  /* 0x0000000609117210 */ /* 0x000fc80007f1e0ff */
[----:B------:R-:W-:Y:S02]  /*1390*/  LEA.HI.X.SX32 R18, R9, R8, 0x1, P0 ;  /* 0x0000000809127211 */ /* 0x000fe400000f0eff */
[----:B------:R-:W-:-:S04]  /*13a0*/  LEA R16, P0, R17, UR14, 0x3 ;  /* 0x0000000e11107c11 */ /* 0x000fc8000f8018ff */
[----:B------:R-:W-:-:S05]  /*13b0*/  LEA.HI.X R17, R17, UR15, R18, 0x3, P0 ;  /* 0x0000000f11117c11 */ /* 0x000fca00080f1c12 */
[----:B--2---:R0:W-:Y:S04]  /*13c0*/  STG.E.64 desc[UR6][R16.64], R12 ;  /* 0x0000000c10007986 */ /* 0x0041e8000c101b06 */
.L_x_10:
        /* <DEDUP_REMOVED lines=17> */
[----:B--2---:R1:W-:Y:S04]  /*14e0*/  STG.E.64 desc[UR6][R6.64], R10 ;  /* 0x0000000a06007986 */ /* 0x0043e8000c101b06 */
.L_x_7:
[----:B------:R-:W2:Y:S01]  /*14f0*/  LDCU UR5, c[0x0][0x39c] ;  /* 0x00007380ff0577ac */ /* 0x000ea20008000800 */
[----:B------:R-:W-:-:S04]  /*1500*/  UIADD3 UR4, UPT, UPT, UR4, 0x1, URZ ;  /* 0x0000000104047890 */ /* 0x000fc8000fffe0ff */
[----:B--2---:R-:W-:-:S09]  /*1510*/  UISETP.GE.AND UP0, UPT, UR4, UR5, UPT ;  /* 0x000000050400728c */ /* 0x004fd2000bf06270 */
[----:B------:R-:W-:Y:S05]  /*1520*/  BRA.U !UP0, `(.L_x_11) ;  /* 0xfffffff508f47547 */ /* 0x000fea000b83ffff */
[----:B------:R-:W-:Y:S05]  /*1530*/  EXIT ;  /* 0x000000000000794d */ /* 0x000fea0003800000 */
        .weak           $__internal_0_$__cuda_sm3x_div_rn_noftz_f32_slowpath
        .type           $__internal_0_$__cuda_sm3x_div_rn_noftz_f32_slowpath,@function
        .size           $__internal_0_$__cuda_sm3x_div_rn_noftz_f32_slowpath,(.L_x_126 - $__internal_0_$__cuda_sm3x_div_rn_noftz_f32_slowpath)
$__internal_0_$__cuda_sm3x_div_rn_noftz_f32_slowpath:
[--C-:B------:R-:W-:Y:S01]  /*1540*/  SHF.R.U32.HI R6, RZ, 0x17, R3.reuse ;  /* 0x00000017ff067819 */ /* 0x100fe20000011603 */
[--C-:B------:R-:W-:Y:S01]  /*1550*/  IMAD.MOV.U32 R7, RZ, RZ, R0.reuse ;  /* 0x000000ffff077224 */ /* 0x100fe200078e0000 */
[----:B------:R-:W-:Y:S01]  /*1560*/  SHF.R.U32.HI R5, RZ, 0x17, R0 ;  /* 0x00000017ff057819 */ /* 0x000fe20000011600 */
[----:B------:R-:W-:Y:S01]  /*1570*/  IMAD.MOV.U32 R8, RZ, RZ, R3 ;  /* 0x000000ffff087224 */ /* 0x000fe200078e0003 */
[----:B------:R-:W-:Y:S02]  /*1580*/  LOP3.LUT R6, R6, 0xff, RZ, 0xc0, !PT ;  /* 0x000000ff06067812 */ /* 0x000fe400078ec0ff */
[----:B------:R-:W-:-:S03]  /*1590*/  LOP3.LUT R5, R5, 0xff, RZ, 0xc0, !PT ;  /* 0x000000ff05057812 */ /* 0x000fc600078ec0ff */
[----:B------:R-:W-:Y:S02]  /*15a0*/  VIADD R11, R6, 0xffffffff ;  /* 0xffffffff060b7836 */ /* 0x000fe40000000000 */
[----:B------:R-:W-:-:S03]  /*15b0*/  VIADD R10, R5, 0xffffffff ;  /* 0xffffffff050a7836 */ /* 0x000fc60000000000 */
[----:B------:R-:W-:-:S04]  /*15c0*/  ISETP.GT.U32.AND P0, PT, R11, 0xfd, PT ;  /* 0x000000fd0b00780c */ /* 0x000fc80003f04070 */
[----:B------:R-:W-:-:S13]  /*15d0*/  ISETP.GT.U32.OR P0, PT, R10, 0xfd, P0 ;  /* 0x000000fd0a00780c */ /* 0x000fda0000704470 */
[----:B------:R-:W-:Y:S01]  /*15e0*/  @!P0 IMAD.MOV.U32 R9, RZ, RZ, RZ ;  /* 0x000000ffff098224 */ /* 0x000fe200078e00ff */
[----:B------:R-:W-:Y:S06]  /*15f0*/  @!P0 BRA `(.L_x_12) ;  /* 0x00000000005c8947 */ /* 0x000fec0003800000 */
[----:B------:R-:W-:Y:S02]  /*1600*/  FSETP.GTU.FTZ.AND P0, PT, |R0|, +INF , PT ;  /* 0x7f8000000000780b */ /* 0x000fe40003f1c200 */
[----:B------:R-:W-:-:S04]  /*1610*/  FSETP.GTU.FTZ.AND P1, PT, |R3|, +INF , PT ;  /* 0x7f8000000300780b */ /* 0x000fc80003f3c200 */
[----:B------:R-:W-:-:S13]  /*1620*/  PLOP3.LUT P0, PT, P0, P1, PT, 0xf8, 0x8f ;  /* 0x00000000008f781c */ /* 0x000fda0000703f70 */
[----:B------:R-:W-:Y:S05]  /*1630*/  @P0 BRA `(.L_x_13) ;  /* 0x0000000400440947 */ /* 0x000fea0003800000 */
[----:B------:R-:W-:-:S13]  /*1640*/  LOP3.LUT P0, RZ, R8, 0x7fffffff, R7, 0xc8, !PT ;  /* 0x7fffffff08ff7812 */ /* 0x000fda000780c807 */
[----:B------:R-:W-:Y:S05]  /*1650*/  @!P0 BRA `(.L_x_14) ;  /* 0x0000000400348947 */ /* 0x000fea0003800000 */
[C---:B------:R-:W-:Y:S02]  /*1660*/  FSETP.NEU.FTZ.AND P2, PT, |R0|.reuse, +INF , PT ;  /* 0x7f8000000000780b */ /* 0x040fe40003f5d200 */
[----:B------:R-:W-:Y:S02]  /*1670*/  FSETP.NEU.FTZ.AND P1, PT, |R3|, +INF , PT ;  /* 0x7f8000000300780b */ /* 0x000fe40003f3d200 */
[----:B------:R-:W-:-:S11]  /*1680*/  FSETP.NEU.FTZ.AND P0, PT, |R0|, +INF , PT ;  /* 0x7f8000000000780b */ /* 0x000fd60003f1d200 */
[----:B------:R-:W-:Y:S05]  /*1690*/  @!P1 BRA !P2, `(.L_x_14) ;  /* 0x0000000400249947 */ /* 0x000fea0005000000 */
[----:B------:R-:W-:-:S04]  /*16a0*/  LOP3.LUT P2, RZ, R7, 0x7fffffff, RZ, 0xc0, !PT ;  /* 0x7fffffff07ff7812 */ /* 0x000fc8000784c0ff */
[----:B------:R-:W-:-:S13]  /*16b0*/  PLOP3.LUT P1, PT, P1, P2, PT, 0x2f, 0xf2 ;  /* 0x0000000000f2781c */ /* 0x000fda0000f24577 */
[----:B------:R-:W-:Y:S05]  /*16c0*/  @P1 BRA `(.L_x_15) ;  /* 0x0000000400101947 */ /* 0x000fea0003800000 */
[----:B------:R-:W-:-:S04]  /*16d0*/  LOP3.LUT P1, RZ, R8, 0x7fffffff, RZ, 0xc0, !PT ;  /* 0x7fffffff08ff7812 */ /* 0x000fc8000782c0ff */
[----:B------:R-:W-:-:S13]  /*16e0*/  PLOP3.LUT P0, PT, P0, P1, PT, 0x2f, 0xf2 ;  /* 0x0000000000f2781c */ /* 0x000fda0000702577 */
[----:B------:R-:W-:Y:S05]  /*16f0*/  @P0 BRA `(.L_x_16) ;  /* 0x0000000000f80947 */ /* 0x000fea0003800000 */
[----:B------:R-:W-:Y:S02]  /*1700*/  ISETP.GE.AND P0, PT, R10, RZ, PT ;  /* 0x000000ff0a00720c */ /* 0x000fe40003f06270 */
[----:B------:R-:W-:-:S11]  /*1710*/  ISETP.GE.AND P1, PT, R11, RZ, PT ;  /* 0x000000ff0b00720c */ /* 0x000fd60003f26270 */
[----:B------:R-:W-:Y:S02]  /*1720*/  @P0 IMAD.MOV.U32 R9, RZ, RZ, RZ ;  /* 0x000000ffff090224 */ /* 0x000fe400078e00ff */
[----:B------:R-:W-:Y:S01]  /*1730*/  @!P0 FFMA R7, R0, 1.84467440737095516160e+19, RZ ;  /* 0x5f80000000078823 */ /* 0x000fe200000000ff */
[----:B------:R-:W-:Y:S02]  /*1740*/  @!P0 IMAD.MOV.U32 R9, RZ, RZ, -0x40 ;  /* 0xffffffc0ff098424 */ /* 0x000fe400078e00ff */
[----:B------:R-:W-:Y:S02]  /*1750*/  @!P1 FFMA R8, R3, 1.84467440737095516160e+19, RZ ;  /* 0x5f80000003089823 */ /* 0x000fe400000000ff */
[----:B------:R-:W-:-:S07]  /*1760*/  @!P1 VIADD R9, R9, 0x40 ;  /* 0x0000004009099836 */ /* 0x000fce0000000000 */
.L_x_12:
[----:B------:R-:W-:Y:S01]  /*1770*/  LEA R3, R6, 0xc0800000, 0x17 ;  /* 0xc080000006037811 */ /* 0x000fe200078eb8ff */
[----:B------:R-:W-:-:S04]  /*1780*/  VIADD R5, R5, 0xffffff81 ;  /* 0xffffff8105057836 */ /* 0x000fc80000000000 */
[----:B------:R-:W-:Y:S01]  /*1790*/  IMAD.IADD R3, R8, 0x1, -R3 ;  /* 0x0000000108037824 */ /* 0x000fe200078e0a03 */
[C---:B------:R-:W-:Y:S01]  /*17a0*/  IADD3 R6, PT, PT, R5.reuse, 0x7f, -R6 ;  /* 0x0000007f05067810 */ /* 0x040fe20007ffe806 */
[----:B------:R-:W-:Y:S02]  /*17b0*/  IMAD R0, R5, -0x800000, R7 ;  /* 0xff80000005007824 */ /* 0x000fe400078e0207 */
[----:B------:R-:W0:Y:S01]  /*17c0*/  MUFU.RCP R8, R3 ;  /* 0x0000000300087308 */ /* 0x000e220000001000 */
[----:B------:R-:W-:Y:S01]  /*17d0*/  FADD.FTZ R11, -R3, -RZ ;  /* 0x800000ff030b7221 */ /* 0x000fe20000010100 */
[----:B------:R-:W-:-:S03]  /*17e0*/  IMAD.IADD R6, R6, 0x1, R9 ;  /* 0x0000000106067824 */ /* 0x000fc600078e0209 */
[----:B0-----:R-:W-:-:S04]  /*17f0*/  FFMA R13, R8, R11, 1 ;  /* 0x3f800000080d7423 */ /* 0x001fc8000000000b */
[----:B------:R-:W-:-:S04]  /*1800*/  FFMA R10, R8, R13, R8 ;  /* 0x0000000d080a7223 */ /* 0x000fc80000000008 */
[----:B------:R-:W-:-:S04]  /*1810*/  FFMA R7, R0, R10, RZ ;  /* 0x0000000a00077223 */ /* 0x000fc800000000ff */
[----:B------:R-:W-:-:S04]  /*1820*/  FFMA R8, R11, R7, R0 ;  /* 0x000000070b087223 */ /* 0x000fc80000000000 */
[----:B------:R-:W-:-:S04]  /*1830*/  FFMA R7, R10, R8, R7 ;  /* 0x000000080a077223 */ /* 0x000fc80000000007 */
[----:B------:R-:W-:-:S04]  /*1840*/  FFMA R8, R11, R7, R0 ;  /* 0x000000070b087223 */ /* 0x000fc80000000000 */
[----:B------:R-:W-:-:S05]  /*1850*/  FFMA R0, R10, R8, R7 ;  /* 0x000000080a007223 */ /* 0x000fca0000000007 */
[----:B------:R-:W-:-:S04]  /*1860*/  SHF.R.U32.HI R3, RZ, 0x17, R0 ;  /* 0x00000017ff037819 */ /* 0x000fc80000011600 */
[----:B------:R-:W-:-:S05]  /*1870*/  LOP3.LUT R3, R3, 0xff, RZ, 0xc0, !PT ;  /* 0x000000ff03037812 */ /* 0x000fca00078ec0ff */
[----:B------:R-:W-:-:S04]  /*1880*/  IMAD.IADD R9, R3, 0x1, R6 ;  /* 0x0000000103097824 */ /* 0x000fc800078e0206 */
[----:B------:R-:W-:-:S05]  /*1890*/  VIADD R3, R9, 0xffffffff ;  /* 0xffffffff09037836 */ /* 0x000fca0000000000 */
[----:B------:R-:W-:-:S13]  /*18a0*/  ISETP.GE.U32.AND P0, PT, R3, 0xfe, PT ;  /* 0x000000fe0300780c */ /* 0x000fda0003f06070 */
[----:B------:R-:W-:Y:S05]  /*18b0*/  @!P0 BRA `(.L_x_17) ;  /* 0x0000000000808947 */ /* 0x000fea0003800000 */
[----:B------:R-:W-:-:S13]  /*18c0*/  ISETP.GT.AND P0, PT, R9, 0xfe, PT ;  /* 0x000000fe0900780c */ /* 0x000fda0003f04270 */
[----:B------:R-:W-:Y:S05]  /*18d0*/  @P0 BRA `(.L_x_18) ;  /* 0x00000000006c0947 */ /* 0x000fea0003800000 */
[----:B------:R-:W-:-:S13]  /*18e0*/  ISETP.GE.AND P0, PT, R9, 0x1, PT ;  /* 0x000000010900780c */ /* 0x000fda0003f06270 */
[----:B------:R-:W-:Y:S05]  /*18f0*/  @P0 BRA `(.L_x_19) ;  /* 0x0000000000980947 */ /* 0x000fea0003800000 */
[----:B------:R-:W-:Y:S02]  /*1900*/  ISETP.GE.AND P0, PT, R9, -0x18, PT ;  /* 0xffffffe80900780c */ /* 0x000fe40003f06270 */
[----:B------:R-:W-:-:S11]  /*1910*/  LOP3.LUT R0, R0, 0x80000000, RZ, 0xc0, !PT ;  /* 0x8000000000007812 */ /* 0x000fd600078ec0ff */
[----:B------:R-:W-:Y:S05]  /*1920*/  @!P0 BRA `(.L_x_19) ;  /* 0x00000000008c8947 */ /* 0x000fea0003800000 */
[CCC-:B------:R-:W-:Y:S01]  /*1930*/  FFMA.RZ R3, R10.reuse, R8.reuse, R7.reuse ;  /* 0x000000080a037223 */ /* 0x1c0fe2000000c007 */
[CCC-:B------:R-:W-:Y:S01]  /*1940*/  FFMA.RM R6, R10.reuse, R8.reuse, R7.reuse ;  /* 0x000000080a067223 */ /* 0x1c0fe20000004007 */
[C---:B------:R-:W-:Y:S02]  /*1950*/  ISETP.NE.AND P2, PT, R9.reuse, RZ, PT ;  /* 0x000000ff0900720c */ /* 0x040fe40003f45270 */
[----:B------:R-:W-:Y:S02]  /*1960*/  ISETP.NE.AND P1, PT, R9, RZ, PT ;  /* 0x000000ff0900720c */ /* 0x000fe40003f25270 */
[----:B------:R-:W-:Y:S01]  /*1970*/  LOP3.LUT R5, R3, 0x7fffff, RZ, 0xc0, !PT ;  /* 0x007fffff03057812 */ /* 0x000fe200078ec0ff */
[----:B------:R-:W-:Y:S01]  /*1980*/  FFMA.RP R3, R10, R8, R7 ;  /* 0x000000080a037223 */ /* 0x000fe20000008007 */
[----:B------:R-:W-:Y:S02]  /*1990*/  VIADD R8, R9, 0x20 ;  /* 0x0000002009087836 */ /* 0x000fe40000000000 */
[----:B------:R-:W-:Y:S01]  /*19a0*/  LOP3.LUT R5, R5, 0x800000, RZ, 0xfc, !PT ;  /* 0x0080000005057812 */ /* 0x000fe200078efcff */
[----:B------:R-:W-:Y:S01]  /*19b0*/  IMAD.MOV R7, RZ, RZ, -R9 ;  /* 0x000000ffff077224 */ /* 0x000fe200078e0a09 */
[----:B------:R-:W-:-:S02]  /*19c0*/  FSETP.NEU.FTZ.AND P0, PT, R3, R6, PT ;  /* 0x000000060300720b */ /* 0x000fc40003f1d000 */
[----:B------:R-:W-:Y:S02]  /*19d0*/  SHF.L.U32 R8, R5, R8, RZ ;  /* 0x0000000805087219 */ /* 0x000fe400000006ff */
[----:B------:R-:W-:Y:S02]  /*19e0*/  SEL R6, R7, RZ, P2 ;  /* 0x000000ff07067207 */ /* 0x000fe40001000000 */
[----:B------:R-:W-:Y:S02]  /*19f0*/  ISETP.NE.AND P1, PT, R8, RZ, P1 ;  /* 0x000000ff0800720c */ /* 0x000fe40000f25270 */
[----:B------:R-:W-:Y:S02]  /*1a00*/  SHF.R.U32.HI R6, RZ, R6, R5 ;  /* 0x00000006ff067219 */ /* 0x000fe40000011605 */
[----:B------:R-:W-:Y:S02]  /*1a10*/  PLOP3.LUT P0, PT, P0, P1, PT, 0xf8, 0x8f ;  /* 0x00000000008f781c */ /* 0x000fe40000703f70 */
[----:B------:R-:W-:-:S02]  /*1a20*/  SHF.R.U32.HI R8, RZ, 0x1, R6 ;  /* 0x00000001ff087819 */ /* 0x000fc40000011606 */
[----:B------:R-:W-:-:S04]  /*1a30*/  SEL R3, RZ, 0x1, !P0 ;  /* 0x00000001ff037807 */ /* 0x000fc80004000000 */
[----:B------:R-:W-:-:S04]  /*1a40*/  LOP3.LUT R3, R3, 0x1, R8, 0xf8, !PT ;  /* 0x0000000103037812 */ /* 0x000fc800078ef808 */
[----:B------:R-:W-:-:S05]  /*1a50*/  LOP3.LUT R3, R3, R6, RZ, 0xc0, !PT ;  /* 0x0000000603037212 */ /* 0x000fca00078ec0ff */
[----:B------:R-:W-:-:S05]  /*1a60*/  IMAD.IADD R3, R8, 0x1, R3 ;  /* 0x0000000108037824 */ /* 0x000fca00078e0203 */
[----:B------:R-:W-:Y:S01]  /*1a70*/  LOP3.LUT R0, R3, R0, RZ, 0xfc, !PT ;  /* 0x0000000003007212 */ /* 0x000fe200078efcff */
[----:B------:R-:W-:Y:S06]  /*1a80*/  BRA `(.L_x_19) ;  /* 0x0000000000347947 */ /* 0x000fec0003800000 */
.L_x_18:
[----:B------:R-:W-:-:S04]  /*1a90*/  LOP3.LUT R0, R0, 0x80000000, RZ, 0xc0, !PT ;  /* 0x8000000000007812 */ /* 0x000fc800078ec0ff */
[----:B------:R-:W-:Y:S01]  /*1aa0*/  LOP3.LUT R0, R0, 0x7f800000, RZ, 0xfc, !PT ;  /* 0x7f80000000007812 */ /* 0x000fe200078efcff */
[----:B------:R-:W-:Y:S06]  /*1ab0*/  BRA `(.L_x_19) ;  /* 0x0000000000287947 */ /* 0x000fec0003800000 */
.L_x_17:
[----:B------:R-:W-:Y:S01]  /*1ac0*/  IMAD R0, R6, 0x800000, R0 ;  /* 0x0080000006007824 */ /* 0x000fe200078e0200 */
[----:B------:R-:W-:Y:S06]  /*1ad0*/  BRA `(.L_x_19) ;  /* 0x0000000000207947 */ /* 0x000fec0003800000 */
.L_x_16:
[----:B------:R-:W-:-:S04]  /*1ae0*/  LOP3.LUT R0, R8, 0x80000000, R7, 0x48, !PT ;  /* 0x8000000008007812 */ /* 0x000fc800078e4807 */
[----:B------:R-:W-:Y:S01]  /*1af0*/  LOP3.LUT R0, R0, 0x7f800000, RZ, 0xfc, !PT ;  /* 0x7f80000000007812 */ /* 0x000fe200078efcff */
[----:B------:R-:W-:Y:S06]  /*1b00*/  BRA `(.L_x_19) ;  /* 0x0000000000147947 */ /* 0x000fec0003800000 */
.L_x_15:
[----:B------:R-:W-:Y:S01]  /*1b10*/  LOP3.LUT R0, R8, 0x80000000, R7, 0x48, !PT ;  /* 0x8000000008007812 */ /* 0x000fe200078e4807 */
[----:B------:R-:W-:Y:S06]  /*1b20*/  BRA `(.L_x_19) ;  /* 0x00000000000c7947 */ /* 0x000fec0003800000 */
.L_x_14:
[----:B------:R-:W0:Y:S01]  /*1b30*/  MUFU.RSQ R0, -QNAN ;  /* 0xffc0000000007908 */ /* 0x000e220000001400 */
[----:B------:R-:W-:Y:S05]  /*1b40*/  BRA `(.L_x_19) ;  /* 0x0000000000047947 */ /* 0x000fea0003800000 */
.L_x_13:
[----:B------:R-:W-:-:S07]  /*1b50*/  FADD.FTZ R0, R0, R3 ;  /* 0x0000000300007221 */ /* 0x000fce0000010000 */
.L_x_19:
[----:B------:R-:W-:-:S04]  /*1b60*/  IMAD.MOV.U32 R5, RZ, RZ, 0x0 ;  /* 0x00000000ff057424 */ /* 0x000fc800078e00ff */
[----:B0-----:R-:W-:Y:S05]  /*1b70*/  RET.REL.NODEC R4 `(_Z35nearest_neighbor_3d_kernel_backwardIddEvi15THCDeviceTensorIT_Li3Ei16DefaultPtrTraitsES3_) ;  /* 0xffffffe404207950 */ /* 0x001fea0003c3ffff */
.L_x_20:
[----:B------:R-:W-:-:S00]  /*1b80*/  BRA `(.L_x_20) ;  /* 0xfffffffc00fc7947 */ /* 0x000fc0000383ffff */
[----:B------:R-:W-:-:S00]  /*1b90*/  NOP ;  /* 0x0000000000007918 */ /* 0x000fc00000000000 */
        /* <DEDUP_REMOVED lines=14> */
.L_x_126:


//--------------------- .text._Z26nearest_neighbor_3d_kernelIddEvi15THCDeviceTensorIT_Li3Ei16DefaultPtrTraitsES3_ --------------------------
	.section	.text._Z26nearest_neighbor_3d_kernelIddEvi15THCDeviceTensorIT_Li3Ei16DefaultPtrTraitsES3_,"ax",@progbits
	.align	128
        .global         _Z26nearest_neighbor_3d_kernelIddEvi15THCDeviceTensorIT_Li3Ei16DefaultPtrTraitsES3_
        .type           _Z26nearest_neighbor_3d_kernelIddEvi15THCDeviceTensorIT_Li3Ei16DefaultPtrTraitsES3_,@function
        .size           _Z26nearest_neighbor_3d_kernelIddEvi15THCDeviceTensorIT_Li3Ei16DefaultPtrTraitsES3_,(.L_x_127 - _Z26nearest_neighbor_3d_kernelIddEvi15THCDeviceTensorIT_Li3Ei16DefaultPtrTraitsES3_)
        .other          _Z26nearest_neighbor_3d_kernelIddEvi15THCDeviceTensorIT_Li3Ei16DefaultPtrTraitsES3_,@"STO_CUDA_ENTRY STV_DEFAULT"
_Z26nearest_neighbor_3d_kernelIddEvi15THCDeviceTensorIT_Li3Ei16DefaultPtrTraitsES3_:
.text._Z26nearest_neighbor_3d_kernelIddEvi15THCDeviceTensorIT_Li3Ei16DefaultPtrTraitsES3_:
        /* <DEDUP_REMOVED lines=45> */
[----:B------:R-:W-:Y:S05]  /*02d0*/  CALL.REL.NOINC `($__internal_1_$__cuda_sm3x_div_rn_noftz_f32_slowpath) ;  /* 0x0000001000987944 */ /* 0x000fea0003c00000 */
[----:B------:R-:W-:-:S07]  /*02e0*/  IMAD.MOV.U32 R4, RZ, RZ, R0 ;  /* 0x000000ffff047224 */ /* 0x000fce00078e0000 */
.L_x_22:
        /* <DEDUP_REMOVED lines=10> */
[----:B------:R-:W-:Y:S01]  /*0390*/  FSEL R5, R3, R0, !P0 ;  /* 0x0000000003057208 */ /* 0x000fe20004000000 */
[----:B------:R-:W0:Y:S03]  /*03a0*/  LDCU UR4, c[0x0][0x398] ;  /* 0x00007300ff0477ac */ /* 0x000e260008000800 */
[----:B------:R-:W0:Y:S01]  /*03b0*/  F2I.TRUNC.NTZ R0, R5 ;  /* 0x0000000500007305 */ /* 0x000e22000020f100 */
[----:B------:R-:W1:Y:S01]  /*03c0*/  LDCU UR5, c[0x0][0x3b8] ;  /* 0x00007700ff0577ac */ /* 0x000e620008000800 */
[----:B0-----:R-:W-:Y:S01]  /*03d0*/  IMAD R0, R0, UR4, RZ ;  /* 0x0000000400007c24 */ /* 0x001fe2000f8e02ff */
[----:B------:R-:W-:Y:S01]  /*03e0*/  UMOV UR4, URZ ;  /* 0x000000ff00047c82 */ /* 0x000fe20008000000 */
[----:B-1----:R-:W-:-:S03]  /*03f0*/  IMAD R2, R2, UR5, RZ ;  /* 0x0000000502027c24 */ /* 0x002fc6000f8e02ff */
[----:B------:R-:W-:Y:S02]  /*0400*/  SHF.R.S32.HI R3, RZ, 0x1f, R0 ;  /* 0x0000001fff037819 */ /* 0x000fe40000011400 */
[----:B------:R-:W-:-:S07]  /*0410*/  SHF.R.S32.HI R4, RZ, 0x1f, R2 ;  /* 0x0000001fff047819 */ /* 0x000fce0000011402 */
.L_x_27:
        /* <DEDUP_REMOVED lines=21> */
.L_x_25:
        /* <DEDUP_REMOVED lines=54> */
.L_x_24:
        /* <DEDUP_REMOVED lines=34> */
.L_x_26:
        /* <DEDUP_REMOVED lines=18> */
.L_x_23:
[----:B------:R-:W2:Y:S01]  /*0c10*/  LDCU UR5, c[0x0][0x39c] ;  /* 0x00007380ff0577ac */ /* 0x000ea20008000800 */
[----:B------:R-:W-:-:S04]  /*0c20*/  UIADD3 UR4, UPT, UPT, UR4, 0x1, URZ ;  /* 0x0000000104047890 */ /* 0x000fc8000fffe0ff */
[----:B--2---:R-:W-:-:S09]  /*0c30*/  UISETP.GE.AND UP0, UPT, UR4, UR5, UPT ;  /* 0x000000050400728c */ /* 0x004fd2000bf06270 */
[----:B------:R-:W-:Y:S05]  /*0c40*/  BRA.U !UP0, `(.L_x_27) ;  /* 0xfffffff508f47547 */ /* 0x000fea000b83ffff */
[----:B------:R-:W-:Y:S05]  /*0c50*/  EXIT ;  /* 0x000000000000794d */ /* 0x000fea0003800000 */
.L_x_21:
        /* <DEDUP_REMOVED lines=10> */
.L_x_32:
        /* <DEDUP_REMOVED lines=21> */
.L_x_30:
        /* <DEDUP_REMOVED lines=54> */
.L_x_29:
        /* <DEDUP_REMOVED lines=34> */
.L_x_31:
        /* <DEDUP_REMOVED lines=18> */
.L_x_28:
[----:B------:R-:W2:Y:S01]  /*14f0*/  LDCU UR5, c[0x0][0x39c] ;  /* 0x00007380ff0577ac */ /* 0x000ea20008000800 */
[----:B------:R-:W-:-:S04]  /*1500*/  UIADD3 UR4, UPT, UPT, UR4, 0x1, URZ ;  /* 0x0000000104047890 */ /* 0x000fc8000fffe0ff */
[----:B--2---:R-:W-:-:S09]  /*1510*/  UISETP.GE.AND UP0, UPT, UR4, UR5, UPT ;  /* 0x000000050400728c */ /* 0x004fd2000bf06270 */
[----:B------:R-:W-:Y:S05]  /*1520*/  BRA.U !UP0, `(.L_x_32) ;  /* 0xfffffff508f47547 */ /* 0x000fea000b83ffff */
[----:B------:R-:W-:Y:S05]  /*1530*/  EXIT ;  /* 0x000000000000794d */ /* 0x000fea0003800000 */
        .weak           $__internal_1_$__cuda_sm3x_div_rn_noftz_f32_slowpath
        .type           $__internal_1_$__cuda_sm3x_div_rn_noftz_f32_slowpath,@function
        .size           $__internal_1_$__cuda_sm3x_div_rn_noftz_f32_slowpath,(.L_x_127 - $__internal_1_$__cuda_sm3x_div_rn_noftz_f32_slowpath)
$__internal_1_$__cuda_sm3x_div_rn_noftz_f32_slowpath:
        /* <DEDUP_REMOVED lines=35> */
.L_x_33:
        /* <DEDUP_REMOVED lines=50> */
.L_x_39:
[----:B------:R-:W-:-:S04]  /*1a90*/  LOP3.LUT R0, R0, 0x80000000, RZ, 0xc0, !PT ;  /* 0x8000000000007812 */ /* 0x000fc800078ec0ff */
[----:B------:R-:W-:Y:S01]  /*1aa0*/  LOP3.LUT R0, R0, 0x7f800000, RZ, 0xfc, !PT ;  /* 0x7f80000000007812 */ /* 0x000fe200078efcff */
[----:B------:R-:W-:Y:S06]  /*1ab0*/  BRA `(.L_x_40) ;  /* 0x0000000000287947 */ /* 0x000fec0003800000 */
.L_x_38:
[----:B------:R-:W-:Y:S01]  /*1ac0*/  IMAD R0, R6, 0x800000, R0 ;  /* 0x0080000006007824 */ /* 0x000fe200078e0200 */
[----:B------:R-:W-:Y:S06]  /*1ad0*/  BRA `(.L_x_40) ;  /* 0x0000000000207947 */ /* 0x000fec0003800000 */
.L_x_37:
[----:B------:R-:W-:-:S04]  /*1ae0*/  LOP3.LUT R0, R8, 0x80000000, R7, 0x48, !PT ;  /* 0x8000000008007812 */ /* 0x000fc800078e4807 */
[----:B------:R-:W-:Y:S01]  /*1af0*/  LOP3.LUT R0, R0, 0x7f800000, RZ, 0xfc, !PT ;  /* 0x7f80000000007812 */ /* 0x000fe200078efcff */
[----:B------:R-:W-:Y:S06]  /*1b00*/  BRA `(.L_x_40) ;  /* 0x0000000000147947 */ /* 0x000fec0003800000 */
.L_x_36:
[----:B------:R-:W-:Y:S01]  /*1b10*/  LOP3.LUT R0, R8, 0x80000000, R7, 0x48, !PT ;  /* 0x8000000008007812 */ /* 0x000fe200078e4807 */
[----:B------:R-:W-:Y:S06]  /*1b20*/  BRA `(.L_x_40) ;  /* 0x00000000000c7947 */ /* 0x000fec0003800000 */
.L_x_35:
[----:B------:R-:W0:Y:S01]  /*1b30*/  MUFU.RSQ R0, -QNAN ;  /* 0xffc0000000007908 */ /* 0x000e220000001400 */
[----:B------:R-:W-:Y:S05]  /*1b40*/  BRA `(.L_x_40) ;  /* 0x0000000000047947 */ /* 0x000fea0003800000 */
.L_x_34:
[----:B------:R-:W-:-:S07]  /*1b50*/  FADD.FTZ R0, R0, R3 ;  /* 0x0000000300007221 */ /* 0x000fce0000010000 */
.L_x_40:
[----:B------:R-:W-:-:S04]  /*1b60*/  IMAD.MOV.U32 R5, RZ, RZ, 0x0 ;  /* 0x00000000ff057424 */ /* 0x000fc800078e00ff */
[----:B0-----:R-:W-:Y:S05]  /*1b70*/  RET.REL.NODEC R4 `(_Z26nearest_neighbor_3d_kernelIddEvi15THCDeviceTensorIT_Li3Ei16DefaultPtrTraitsES3_) ;  /* 0xffffffe404207950 */ /* 0x001fea0003c3ffff */
.L_x_41:
        /* <DEDUP_REMOVED lines=16> */
.L_x_127:


//--------------------- .text._Z35nearest_neighbor_3d_kernel_backwardIffEvi15THCDeviceTensorIT_Li3Ei16DefaultPtrTraitsES3_ --------------------------
	.section	.text._Z35nearest_neighbor_3d_kernel_backwardIffEvi15THCDeviceTensorIT_Li3Ei16DefaultPtrTraitsES3_,"ax",@progbits
	.align	128
        .global         _Z35nearest_neighbor_3d_kernel_backwardIffEvi15THCDeviceTensorIT_Li3Ei16DefaultPtrTraitsES3_
        .type           _Z35nearest_neighbor_3d_kernel_backwardIffEvi15THCDeviceTensorIT_Li3Ei16DefaultPtrTraitsES3_,@function
        .size           _Z35nearest_neighbor_3d_kernel_backwardIffEvi15THCDeviceTensorIT_Li3Ei16DefaultPtrTraitsES3_,(.L_x_128 - _Z35nearest_neighbor_3d_kernel_backwardIffEvi15THCDeviceTensorIT_Li3Ei16DefaultPtrTraitsES3_)
        .other          _Z35nearest_neighbor_3d_kernel_backwardIffEvi15THCDeviceTensorIT_Li3Ei16DefaultPtrTraitsES3_,@"STO_CUDA_ENTRY STV_DEFAULT"
_Z35nearest_neighbor_3d_kernel_backwardIffEvi15THCDeviceTensorIT_Li3Ei16DefaultPtrTraitsES3_:
.text._Z35nearest_neighbor_3d_kernel_backwardIffEvi15THCDeviceTensorIT_Li3Ei16DefaultPtrTraitsES3_:
        /* <DEDUP_REMOVED lines=45> */
[----:B------:R-:W-:Y:S05]  /*02d0*/  CALL.REL.NOINC `($__internal_2_$__cuda_sm3x_div_rn_noftz_f32_slowpath) ;  /* 0x0000001000987944 */ /* 0x000fea0003c00000 */
[----:B------:R-:W-:-:S07]  /*02e0*/  IMAD.MOV.U32 R4, RZ, RZ, R0 ;  /* 0x000000ffff047224 */ /* 0x000fce00078e0000 */
.L_x_43:
        /* <DEDUP_REMOVED lines=19> */
.L_x_48:
        /* <DEDUP_REMOVED lines=21> */
.L_x_46:
[----:B0---4-:R-:W-:-:S05]  /*0570*/  IMAD R10, R18, UR5, RZ ;  /* 0x00000005120a7c24 */ /* 0x011fca000f8e02ff */
[----:B------:R-:W-:-:S04]  /*0580*/  IADD3 R9, P0, PT, R10, R5, RZ ;  /* 0x000000050a097210 */ /* 0x000fc80007f1e0ff */
[----:B------:R-:W-:Y:S02]  /*0590*/  LEA.HI.X.SX32 R10, R10, R7, 0x1, P0 ;  /* 0x000000070a0a7211 */ /* 0x000fe400000f0eff */
[----:B-1----:R-:W-:-:S04]  /*05a0*/  LEA R14, P0, R9, UR12, 0x2 ;  /* 0x0000000c090e7c11 */ /* 0x002fc8000f8010ff */
[----:B------:R-:W-:-:S05]  /*05b0*/  LEA.HI.X R15, R9, UR13, R10, 0x2, P0 ;  /* 0x0000000d090f7c11 */ /* 0x000fca00080f140a */
[----:B------:R-:W4:Y:S01]  /*05c0*/  LDG.E R9, desc[UR6][R14.64] ;  /* 0x000000060e097981 */ /* 0x000f22000c1e1900 */
[----:B------:R-:W-:Y:S02]  /*05d0*/  UIADD3 UR8, UPT, UPT, UR5, 0x1, URZ ;  /* 0x0000000105087890 */ /* 0x000fe4000fffe0ff */
[----:B---3--:R-:W-:-:S04]  /*05e0*/  IMAD R11, R19, UR5, RZ ;  /* 0x00000005130b7c24 */ /* 0x008fc8000f8e02ff */
[----:B------:R-:W-:Y:S01]  /*05f0*/  IMAD R12, R18, UR8, RZ ;  /* 0x00000008120c7c24 */ /* 0x000fe2000f8e02ff */
[----:B------:R-:W-:-:S04]  /*0600*/  IADD3 R17, P0, PT, R11, R6, RZ ;  /* 0x000000060b117210 */ /* 0x000fc80007f1e0ff */
[C---:B------:R-:W-:Y:S02]  /*0610*/  IADD3 R13, P1, PT, R12.reuse, R5, RZ ;  /* 0x000000050c0d7210 */ /* 0x040fe40007f3e0ff */
[----:B------:R-:W-:Y:S02]  /*0620*/  LEA.HI.X.SX32 R20, R11, R8, 0x1, P0 ;  /* 0x000000080b147211 */ /* 0x000fe400000f0eff */
[----:B--2---:R-:W-:Y:S02]  /*0630*/  LEA R10, P0, R17, UR14, 0x2 ;  /* 0x0000000e110a7c11 */ /* 0x004fe4000f8010ff */
[----:B------:R-:W-:Y:S02]  /*0640*/  LEA.HI.X.SX32 R16, R12, R7, 0x1, P1 ;  /* 0x000000070c107211 */ /* 0x000fe400008f0eff */
[----:B------:R-:W-:Y:S02]  /*0650*/  LEA R12, P1, R13, UR12, 0x2 ;  /* 0x0000000c0d0c7c11 */ /* 0x000fe4000f8210ff */
[----:B------:R-:W-:-:S02]  /*0660*/  LEA.HI.X R11, R17, UR15, R20, 0x2, P0 ;  /* 0x0000000f110b7c11 */ /* 0x000fc400080f1414 */
[----:B------:R-:W-:-:S03]  /*0670*/  LEA.HI.X R13, R13, UR13, R16, 0x2, P1 ;  /* 0x0000000d0d0d7c11 */ /* 0x000fc600088f1410 */
[----:B----4-:R0:W-:Y:S04]  /*0680*/  REDG.E.ADD.F32.FTZ.RN.STRONG.GPU desc[UR6][R10.64], R9 ;  /* 0x000000090a0079a6 */ /* 0x0101e8000c12f306 */
[----:B------:R-:W2:Y:S01]  /*0690*/  LDG.E R21, desc[UR6][R12.64] ;  /* 0x000000060c157981 */ /* 0x000ea2000c1e1900 */
[----:B------:R-:W-:Y:S01]  /*06a0*/  UIADD3 UR9, UPT, UPT, UR5, 0x2, URZ ;  /* 0x0000000205097890 */ /* 0x000fe2000fffe0ff */
[----:B------:R-:W-:-:S05]  /*06b0*/  IMAD R15, R19, UR8, RZ ;  /* 0x00000008130f7c24 */ /* 0x000fca000f8e02ff */
[----:B------:R-:W-:Y:S01]  /*06c0*/  IMAD R14, R18, UR9, RZ ;  /* 0x00000009120e7c24 */ /* 0x000fe2000f8e02ff */
[----:B------:R-:W-:-:S04]  /*06d0*/  IADD3 R22, P0, PT, R15, R6, RZ ;  /* 0x000000060f167210 */ /* 0x000fc80007f1e0ff */
[C---:B------:R-:W-:Y:S02]  /*06e0*/  IADD3 R17, P1, PT, R14.reuse, R5, RZ ;  /* 0x000000050e117210 */ /* 0x040fe40007f3e0ff */
[----:B------:R-:W-:Y:S02]  /*06f0*/  LEA.HI.X.SX32 R15, R15, R8, 0x1, P0 ;  /* 0x000000080f0f7211 */ /* 0x000fe400000f0eff */
[----:B------:R-:W-:Y:S02]  /*0700*/  LEA.HI.X.SX32 R20, R14, R7, 0x1, P1 ;  /* 0x000000070e147211 */ /* 0x000fe400008f0eff */
[C---:B------:R-:W-:Y:S02]  /*0710*/  LEA R14, P0, R22.reuse, UR14, 0x2 ;  /* 0x0000000e160e7c11 */ /* 0x040fe4000f8010ff */
[----:B------:R-:W-:Y:S02]  /*0720*/  LEA R16, P1, R17, UR12, 0x2 ;  /* 0x0000000c11107c11 */ /* 0x000fe4000f8210ff */
[----:B------:R-:W-:-:S02]  /*0730*/  LEA.HI.X R15, R22, UR15, R15, 0x2, P0 ;  /* 0x0000000f160f7c11 */ /* 0x000fc400080f140f */
[----:B------:R-:W-:-:S03]  /*0740*/  LEA.HI.X R17, R17, UR13, R20, 0x2, P1 ;  /* 0x0000000d11117c11 */ /* 0x000fc600088f1414 */
[----:B--2---:R1:W-:Y:S04]  /*0750*/  REDG.E.ADD.F32.FTZ.RN.STRONG.GPU desc[UR6][R14.64], R21 ;  /* 0x000000150e0079a6 */ /* 0x0043e8000c12f306 */
[----:B------:R-:W2:Y:S01]  /*0760*/  LDG.E R17, desc[UR6][R16.64] ;  /* 0x0000000610117981 */ /* 0x000ea2000c1e1900 */
[----:B------:R-:W-:Y:S01]  /*0770*/  UIADD3 UR8, UPT, UPT, UR5, 0x3, URZ ;  /* 0x0000000305087890 */ /* 0x000fe2000fffe0ff */
[----:B0-----:R-:W-:-:S05]  /*0780*/  IMAD R9, R19, UR9, RZ ;  /* 0x0000000913097c24 */ /* 0x001fca000f8e02ff */
        /* <DEDUP_REMOVED lines=9> */
[----:B--2---:R4:W-:Y:S04]  /*0820*/  REDG.E.ADD.F32.FTZ.RN.STRONG.GPU desc[UR6][R10.64], R17 ;  /* 0x000000110a0079a6 */ /* 0x0049e8000c12f306 */
[----:B------:R-:W2:Y:S01]  /*0830*/  LDG.E R13, desc[UR6][R12.64] ;  /* 0x000000060c0d7981 */ /* 0x000ea2000c1e1900 */
[----:B------:R-:W-:-:S05]  /*0840*/  IMAD R9, R19, UR8, RZ ;  /* 0x0000000813097c24 */ /* 0x000fca000f8e02ff */
[----:B-1----:R-:W-:-:S04]  /*0850*/  IADD3 R15, P0, PT, R9, R6, RZ ;  /* 0x00000006090f7210 */ /* 0x002fc80007f1e0ff */
[----:B------:R-:W-:Y:S02]  /*0860*/  LEA.HI.X.SX32 R16, R9, R8, 0x1, P0 ;  /* 0x0000000809107211 */ /* 0x000fe400000f0eff */
[----:B------:R-:W-:-:S04]  /*0870*/  LEA R14, P0, R15, UR14, 0x2 ;  /* 0x0000000e0f0e7c11 */ /* 0x000fc8000f8010ff */
[----:B------:R-:W-:Y:S01]  /*0880*/  LEA.HI.X R15, R15, UR15, R16, 0x2, P0 ;  /* 0x0000000f0f0f7c11 */ /* 0x000fe200080f1410 */
[----:B------:R-:W-:-:S04]  /*0890*/  UIADD3 UR5, UPT, UPT, UR5, 0x4, URZ ;  /* 0x0000000405057890 */ /* 0x000fc8000fffe0ff */
[----:B--2---:R4:W-:Y:S01]  /*08a0*/  REDG.E.ADD.F32.FTZ.RN.STRONG.GPU desc[UR6][R14.64], R13 ;  /* 0x0000000d0e0079a6 */ /* 0x0049e2000c12f306 */
[----:B------:R-:W-:-:S09]  /*08b0*/  UISETP.GE.AND UP1, UPT, UR5, UR10, UPT ;  /* 0x0000000a0500728c */ /* 0x000fd2000bf26270 */
[----:B------:R-:W-:Y:S05]  /*08c0*/  BRA.U !UP1, `(.L_x_46) ;  /* 0xfffffffd09287547 */ /* 0x000fea000b83ffff */
.L_x_45:
        /* <DEDUP_REMOVED lines=11> */
[----:B------:R-:W-:-:S05]  /*0980*/  LEA.HI.X R13, R9, UR13, R10, 0x2, P0 ;  /* 0x0000000d090d7c11 */ /* 0x000fca00080f140a */
[----:B------:R2:W4:Y:S01]  /*0990*/  LDG.E R9, desc[UR6][R12.64] ;  /* 0x000000060c097981 */ /* 0x000522000c1e1900 */
[----:B------:R-:W-:-:S06]  /*09a0*/  UIADD3 UR8, UPT, UPT, UR5, 0x1, URZ ;  /* 0x0000000105087890 */ /* 0x000fcc000fffe0ff */
[----:B------:R-:W-:Y:S02]  /*09b0*/  IMAD R10, R11, UR8, RZ ;  /* 0x000000080b0a7c24 */ /* 0x000fe4000f8e02ff */
[----:B---3--:R-:W-:-:S03]  /*09c0*/  IMAD R11, R18, UR5, RZ ;  /* 0x00000005120b7c24 */ /* 0x008fc6000f8e02ff */
[C---:B------:R-:W-:Y:S02]  /*09d0*/  IADD3 R14, P1, PT, R10.reuse, R5, RZ ;  /* 0x000000050a0e7210 */ /* 0x040fe40007f3e0ff */
[C---:B------:R-:W-:Y:S02]  /*09e0*/  IADD3 R16, P0, PT, R11.reuse, R6, RZ ;  /* 0x000000060b107210 */ /* 0x040fe40007f1e0ff */
[----:B------:R-:W-:Y:S02]  /*09f0*/  LEA.HI.X.SX32 R15, R10, R7, 0x1, P1 ;  /* 0x000000070a0f7211 */ /* 0x000fe400008f0eff */
[----:B------:R-:W-:Y:S02]  /*0a00*/  LEA.HI.X.SX32 R17, R11, R8, 0x1, P0 ;  /* 0x000000080b117211 */ /* 0x000fe400000f0eff */
[----:B------:R-:W-:Y:S02]  /*0a10*/  LEA R10, P1, R14, UR12, 0x2 ;  /* 0x0000000c0e0a7c11 */ /* 0x000fe4000f8210ff */
[----:B--2---:R-:W-:-:S02]  /*0a20*/  LEA R12, P0, R16, UR14, 0x2 ;  /* 0x0000000e100c7c11 */ /* 0x004fc4000f8010ff */
[----:B------:R-:W-:Y:S02]  /*0a30*/  LEA.HI.X R11, R14, UR13, R15, 0x2, P1 ;  /* 0x0000000d0e0b7c11 */ /* 0x000fe400088f140f */
[----:B------:R-:W-:-:S05]  /*0a40*/  LEA.HI.X R13, R16, UR15, R17, 0x2, P0 ;  /* 0x0000000f100d7c11 */ /* 0x000fca00080f1411 */
[----:B----4-:R0:W-:Y:S04]  /*0a50*/  REDG.E.ADD.F32.FTZ.RN.STRONG.GPU desc[UR6][R12.64], R9 ;  /* 0x000000090c0079a6 */ /* 0x0101e8000c12f306 */
[----:B------:R-:W2:Y:S01]  /*0a60*/  LDG.E R11, desc[UR6][R10.64] ;  /* 0x000000060a0b7981 */ /* 0x000ea2000c1e1900 */
[----:B------:R-:W-:-:S05]  /*0a70*/  IMAD R15, R18, UR8, RZ ;  /* 0x00000008120f7c24 */ /* 0x000fca000f8e02ff */
[----:B------:R-:W-:-:S04]  /*0a80*/  IADD3 R16, P0, PT, R15, R6, RZ ;  /* 0x000000060f107210 */ /* 0x000fc80007f1e0ff */
[----:B------:R-:W-:Y:S02]  /*0a90*/  LEA.HI.X.SX32 R15, R15, R8, 0x1, P0 ;  /* 0x000000080f0f7211 */ /* 0x000fe400000f0eff */
[----:B------:R-:W-:-:S04]  /*0aa0*/  LEA R14, P0, R16, UR14, 0x2 ;  /* 0x0000000e100e7c11 */ /* 0x000fc8000f8010ff */
[----:B------:R-:W-:-:S05]  /*0ab0*/  LEA.HI.X R15, R16, UR15, R15, 0x2, P0 ;  /* 0x0000000f100f7c11 */ /* 0x000fca00080f140f */
[----:B--2---:R0:W-:Y:S01]  /*0ac0*/  REDG.E.ADD.F32.FTZ.RN.STRONG.GPU desc[UR6][R14.64], R11 ;  /* 0x0000000b0e0079a6 */ /* 0x0041e2000c12f306 */
[----:B------:R-:W-:Y:S02]  /*0ad0*/  UIADD3 UR5, UPT, UPT, UR5, 0x2, URZ ;  /* 0x0000000205057890 */ /* 0x000fe4000fffe0ff */
[----:B------:R-:W-:-:S11]  /*0ae0*/  UPLOP3.LUT UP0, UPT, UPT, UPT, UPT, 0x40, 0x4 ;  /* 0x000000000004789c */ /* 0x000fd60003f0e870 */
.L_x_47:
[----:B------:R-:W-:-:S09]  /*0af0*/  UISETP.LT.OR UP0, UPT, UR5, UR11, UP0 ;  /* 0x0000000b0500728c */ /* 0x000fd20008701670 */
[----:B------:R-:W-:Y:S05]  /*0b00*/  BRA.U !UP0, `(.L_x_44) ;  /* 0x0000000108407547 */ /* 0x000fea000b800000 */
[----:B----4-:R-:W1:Y:S01]  /*0b10*/  LDC R10, c[0x0][0x3b4] ;  /* 0x0000ed00ff0a7b82 */ /* 0x010e620000000800 */
[----:B------:R-:W2:Y:S01]  /*0b20*/  LDCU.64 UR8, c[0x0][0x3a8] ;  /* 0x00007500ff0877ac */ /* 0x000ea20008000a00 */
[----:B-1----:R-:W-:-:S05]  /*0b30*/  IMAD R10, R10, UR5, RZ ;  /* 0x000000050a0a7c24 */ /* 0x002fca000f8e02ff */
[----:B------:R-:W-:-:S04]  /*0b40*/  IADD3 R5, P0, PT, R10, R5, RZ ;  /* 0x000000050a057210 */ /* 0x000fc80007f1e0ff */
[----:B0-----:R-:W-:Y:S02]  /*0b50*/  LEA.HI.X.SX32 R12, R10, R7, 0x1, P0 ;  /* 0x000000070a0c7211 */ /* 0x001fe400000f0eff */
[----:B--2---:R-:W-:-:S04]  /*0b60*/  LEA R10, P0, R5, UR8, 0x2 ;  /* 0x00000008050a7c11 */ /* 0x004fc8000f8010ff */
[----:B------:R-:W-:Y:S01]  /*0b70*/  LEA.HI.X R11, R5, UR9, R12, 0x2, P0 ;  /* 0x00000009050b7c11 */ /* 0x000fe200080f140c */
[----:B------:R-:W0:Y:S01]  /*0b80*/  LDCU.64 UR8, c[0x0][0x388] ;  /* 0x00007100ff0877ac */ /* 0x000e220008000a00 */
[----:B------:R-:W1:Y:S04]  /*0b90*/  LDC R5, c[0x0][0x394] ;  /* 0x0000e500ff057b82 */ /* 0x000e680000000800 */
[----:B------:R-:W2:Y:S01]  /*0ba0*/  LDG.E R11, desc[UR6][R10.64] ;  /* 0x000000060a0b7981 */ /* 0x000ea2000c1e1900 */
[----:B-1----:R-:W-:-:S05]  /*0bb0*/  IMAD R5, R5, UR5, RZ ;  /* 0x0000000505057c24 */ /* 0x002fca000f8e02ff */
[----:B------:R-:W-:-:S04]  /*0bc0*/  IADD3 R7, P0, PT, R5, R6, RZ ;  /* 0x0000000605077210 */ /* 0x000fc80007f1e0ff */
[----:B------:R-:W-:Y:S02]  /*0bd0*/  LEA.HI.X.SX32 R8, R5, R8, 0x1, P0 ;  /* 0x0000000805087211 */ /* 0x000fe400000f0eff */
[----:B0-----:R-:W-:-:S04]  /*0be0*/  LEA R6, P0, R7, UR8, 0x2 ;  /* 0x0000000807067c11 */ /* 0x001fc8000f8010ff */
[----:B------:R-:W-:-:S05]  /*0bf0*/  LEA.HI.X R7, R7, UR9, R8, 0x2, P0 ;  /* 0x0000000907077c11 */ /* 0x000fca00080f1408 */
[----:B--2---:R1:W-:Y:S04]  /*0c00*/  REDG.E.ADD.F32.FTZ.RN.STRONG.GPU desc[UR6][R6.64], R11 ;  /* 0x0000000b060079a6 */ /* 0x0043e8000c12f306 */
.L_x_44:
[----:B------:R-:W2:Y:S01]  /*0c10*/  LDCU UR5, c[0x0][0x39c] ;  /* 0x00007380ff0577ac */ /* 0x000ea20008000800 */
[----:B------:R-:W-:-:S04]  /*0c20*/  UIADD3 UR4, UPT, UPT, UR4, 0x1, URZ ;  /* 0x0000000104047890 */ /* 0x000fc8000fffe0ff */
[----:B--2---:R-:W-:-:S09]  /*0c30*/  UISETP.GE.AND UP0, UPT, UR4, UR5, UPT ;  /* 0x000000050400728c */ /* 0x004fd2000bf06270 */
[----:B------:R-:W-:Y:S05]  /*0c40*/  BRA.U !UP0, `(.L_x_48) ;  /* 0xfffffff508f47547 */ /* 0x000fea000b83ffff */
[----:B------:R-:W-:Y:S05]  /*0c50*/  EXIT ;  /* 0x000000000000794d */ /* 0x000fea0003800000 */
.L_x_42:
        /* <DEDUP_REMOVED lines=10> */
.L_x_53:
        /* <DEDUP_REMOVED lines=21> */
.L_x_51:
        /* <DEDUP_REMOVED lines=17> */
[----:B----4-:R0:W-:Y:S04]  /*0f60*/  STG.E desc[UR6][R10.64], R9 ;  /* 0x000000090a007986 */ /* 0x0101e8000c101906 */
        /* <DEDUP_REMOVED lines=12> */
[----:B--2---:R1:W-:Y:S04]  /*1030*/  STG.E desc[UR6][R14.64], R21 ;  /* 0x000000150e007986 */ /* 0x0043e8000c101906 */
        /* <DEDUP_REMOVED lines=12> */
[----:B--2---:R4:W-:Y:S04]  /*1100*/  STG.E desc[UR6][R10.64], R17 ;  /* 0x000000110a007986 */ /* 0x0049e8000c101906 */
[----:B------:R-:W2:Y:S01]  /*1110*/  LDG.E R13, desc[UR6][R12.64] ;  /* 0x000000060c0d7981 */ /* 0x000ea2000c1e1900 */
[----:B------:R-:W-:Y:S01]  /*1120*/  IMAD R9, R19, UR8, RZ ;  /* 0x0000000813097c24 */ /* 0x000fe2000f8e02ff */
[----:B------:R-:W-:-:S04]  /*1130*/  UIADD3 UR5, UPT, UPT, UR5, 0x4, URZ ;  /* 0x0000000405057890 */ /* 0x000fc8000fffe0ff */
[----:B-1----:R-:W-:Y:S01]  /*1140*/  IADD3 R15, P0, PT, R9, R6, RZ ;  /* 0x00000006090f7210 */ /* 0x002fe20007f1e0ff */
[----:B------:R-:W-:-:S03]  /*1150*/  UISETP.GE.AND UP1, UPT, UR5, UR11, UPT ;  /* 0x0000000b0500728c */ /* 0x000fc6000bf26270 */
[----:B------:R-:W-:Y:S02]  /*1160*/  LEA.HI.X.SX32 R16, R9, R8, 0x1, P0 ;  /* 0x0000000809107211 */ /* 0x000fe400000f0eff */
[----:B------:R-:W-:-:S04]  /*1170*/  LEA R14, P0, R15, UR14, 0x2 ;  /* 0x0000000e0f0e7c11 */ /* 0x000fc8000f8010ff */
[----:B------:R-:W-:-:S05]  /*1180*/  LEA.HI.X R15, R15, UR15, R16, 0x2, P0 ;  /* 0x0000000f0f0f7c11 */ /* 0x000fca00080f1410 */
[----:B--2---:R4:W-:Y:S01]  /*1190*/  STG.E desc[UR6][R14.64], R13 ;  /* 0x0000000d0e007986 */ /* 0x0049e2000c101906 */
[----:B------:R-:W-:Y:S05]  /*11a0*/  BRA.U !UP1, `(.L_x_51) ;  /* 0xfffffffd09287547 */ /* 0x000fea000b83ffff */
.L_x_50:
        /* <DEDUP_REMOVED lines=24> */
[----:B----4-:R0:W-:Y:S04]  /*1330*/  STG.E desc[UR6][R12.64], R9 ;  /* 0x000000090c007986 */ /* 0x0101e8000c101906 */
[----:B------:R-:W2:Y:S01]  /*1340*/  LDG.E R11, desc[UR6][R10.64] ;  /* 0x000000060a0b7981 */ /* 0x000ea2000c1e1900 */
[----:B------:R-:W-:Y:S01]  /*1350*/  IMAD R15, R18, UR8, RZ ;  /* 0x00000008120f7c24 */ /* 0x000fe2000f8e02ff */
[----:B------:R-:W-:Y:S02]  /*1360*/  UIADD3 UR5, UPT, UPT, UR5, 0x2, URZ ;  /* 0x0000000205057890 */ /* 0x000fe4000fffe0ff */
[----:B------:R-:W-:Y:S02]  /*1370*/  UPLOP3.LUT UP0, UPT, UPT, UPT, UPT, 0x40, 0x4 ;  /* 0x000000000004789c */ /* 0x000fe40003f0e870 */
[----:B------:R-:W-:-:S04]  /*1380*/  IADD3 R16, P0, PT, R15, R6, RZ ;  /* 0x000000060f107210 */ /* 0x000fc80007f1e0ff */
[----:B------:R-:W-:Y:S02]  /*1390*/  LEA.HI.X.SX32 R15, R15, R8, 0x1, P0 ;  /* 0x000000080f0f7211 */ /* 0x000fe400000f0eff */
[----:B------:R-:W-:-:S04]  /*13a0*/  LEA R14, P0, R16, UR14, 0x2 ;  /* 0x0000000e100e7c11 */ /* 0x000fc8000f8010ff */
[----:B------:R-:W-:-:S05]  /*13b0*/  LEA.HI.X R15, R16, UR15, R15, 0x2, P0 ;  /* 0x0000000f100f7c11 */ /* 0x000fca00080f140f */
[----:B--2---:R0:W-:Y:S04]  /*13c0*/  STG.E desc[UR6][R14.64], R11 ;  /* 0x0000000b0e007986 */ /* 0x0041e8000c101906 */
.L_x_52:
        /* <DEDUP_REMOVED lines=17> */
[----:B--2---:R1:W-:Y:S04]  /*14e0*/  STG.E desc[UR6][R6.64], R11 ;  /* 0x0000000b06007986 */ /* 0x0043e8000c101906 */
.L_x_49:
[----:B------:R-:W2:Y:S01]  /*14f0*/  LDCU UR5, c[0x0][0x39c] ;  /* 0x00007380ff0577ac */ /* 0x000ea20008000800 */
[----:B------:R-:W-:-:S04]  /*1500*/  UIADD3 UR4, UPT, UPT, UR4, 0x1, URZ ;  /* 0x0000000104047890 */ /* 0x000fc8000fffe0ff */
[----:B--2---:R-:W-:-:S09]  /*1510*/  UISETP.GE.AND UP0, UPT, UR4, UR5, UPT ;  /* 0x000000050400728c */ /* 0x004fd2000bf06270 */
[----:B------:R-:W-:Y:S05]  /*1520*/  BRA.U !UP0, `(.L_x_53) ;  /* 0xfffffff508f47547 */ /* 0x000fea000b83ffff */
[----:B------:R-:W-:Y:S05]  /*1530*/  EXIT ;  /* 0x000000000000794d */ /* 0x000fea0003800000 */
        .weak           $__internal_2_$__cuda_sm3x_div_rn_noftz_f32_slowpath
        .type           $__internal_2_$__cuda_sm3x_div_rn_noftz_f32_slowpath,@function
        .size           $__internal_2_$__cuda_sm3x_div_rn_noftz_f32_slowpath,(.L_x_128 - $__internal_2_$__cuda_sm3x_div_rn_noftz_f32_slowpath)
$__internal_2_$__cuda_sm3x_div_rn_noftz_f32_slowpath:
        /* <DEDUP_REMOVED lines=35> */
.L_x_54:
        /* <DEDUP_REMOVED lines=50> */
.L_x_60:
[----:B------:R-:W-:-:S04]  /*1a90*/  LOP3.LUT R0, R0, 0x80000000, RZ, 0xc0, !PT ;  /* 0x8000000000007812 */ /* 0x000fc800078ec0ff */
[----:B------:R-:W-:Y:S01]  /*1aa0*/  LOP3.LUT R0, R0, 0x7f800000, RZ, 0xfc, !PT ;  /* 0x7f80000000007812 */ /* 0x000fe200078efcff */
[----:B------:R-:W-:Y:S06]  /*1ab0*/  BRA `(.L_x_61) ;  /* 0x0000000000287947 */ /* 0x000fec0003800000 */
.L_x_59:
[----:B------:R-:W-:Y:S01]  /*1ac0*/  IMAD R0, R6, 0x800000, R0 ;  /* 0x0080000006007824 */ /* 0x000fe200078e0200 */
[----:B------:R-:W-:Y:S06]  /*1ad0*/  BRA `(.L_x_61) ;  /* 0x0000000000207947 */ /* 0x000fec0003800000 */
.L_x_58:
[----:B------:R-:W-:-:S04]  /*1ae0*/  LOP3.LUT R0, R8, 0x80000000, R7, 0x48, !PT ;  /* 0x8000000008007812 */ /* 0x000fc800078e4807 */
[----:B------:R-:W-:Y:S01]  /*1af0*/  LOP3.LUT R0, R0, 0x7f800000, RZ, 0xfc, !PT ;  /* 0x7f80000000007812 */ /* 0x000fe200078efcff */
[----:B------:R-:W-:Y:S06]  /*1b00*/  BRA `(.L_x_61) ;  /* 0x0000000000147947 */ /* 0x000fec0003800000 */
.L_x_57:
[----:B------:R-:W-:Y:S01]  /*1b10*/  LOP3.LUT R0, R8, 0x80000000, R7, 0x48, !PT ;  /* 0x8000000008007812 */ /* 0x000fe200078e4807 */
[----:B------:R-:W-:Y:S06]  /*1b20*/  BRA `(.L_x_61) ;  /* 0x00000000000c7947 */ /* 0x000fec0003800000 */
.L_x_56:
[----:B------:R-:W0:Y:S01]  /*1b30*/  MUFU.RSQ R0, -QNAN ;  /* 0xffc0000000007908 */ /* 0x000e220000001400 */
[----:B------:R-:W-:Y:S05]  /*1b40*/  BRA `(.L_x_61) ;  /* 0x0000000000047947 */ /* 0x000fea0003800000 */
.L_x_55:
[----:B------:R-:W-:-:S07]  /*1b50*/  FADD.FTZ R0, R0, R3 ;  /* 0x0000000300007221 */ /* 0x000fce0000010000 */
.L_x_61:
[----:B------:R-:W-:-:S04]  /*1b60*/  IMAD.MOV.U32 R5, RZ, RZ, 0x0 ;  /* 0x00000000ff057424 */ /* 0x000fc800078e00ff */
[----:B0-----:R-:W-:Y:S05]  /*1b70*/  RET.REL.NODEC R4 `(_Z35nearest_neighbor_3d_kernel_backwardIffEvi15THCDeviceTensorIT_Li3Ei16DefaultPtrTraitsES3_) ;  /* 0xffffffe404207950 */ /* 0x001fea0003c3ffff */
.L_x_62:
        /* <DEDUP_REMOVED lines=16> */
.L_x_128:


//--------------------- .text._Z26nearest_neighbor_3d_kernelIffEvi15THCDeviceTensorIT_Li3Ei16DefaultPtrTraitsES3_ --------------------------
	.section	.text._Z26nearest_neighbor_3d_kernelIffEvi15THCDeviceTensorIT_Li3Ei16DefaultPtrTraitsES3_,"ax",@progbits
	.align	128
        .global         _Z26nearest_neighbor_3d_kernelIffEvi15THCDeviceTensorIT_Li3Ei16DefaultPtrTraitsES3_
        .type           _Z26nearest_neighbor_3d_kernelIffEvi15THCDeviceTensorIT_Li3Ei16DefaultPtrTraitsES3_,@function
        .size           _Z26nearest_neighbor_3d_kernelIffEvi15THCDeviceTensorIT_Li3Ei16DefaultPtrTraitsES3_,(.L_x_129 - _Z26nearest_neighbor_3d_kernelIffEvi15THCDeviceTensorIT_Li3Ei16DefaultPtrTraitsES3_)
        .other          _Z26nearest_neighbor_3d_kernelIffEvi15THCDeviceTensorIT_Li3Ei16DefaultPtrTraitsES3_,@"STO_CUDA_ENTRY STV_DEFAULT"
_Z26nearest_neighbor_3d_kernelIffEvi15THCDeviceTensorIT_Li3Ei16DefaultPtrTraitsES3_:
.text._Z26nearest_neighbor_3d_kernelIffEvi15THCDeviceTensorIT_Li3Ei16DefaultPtrTraitsES3_:
        /* <DEDUP_REMOVED lines=45> */
[----:B------:R-:W-:Y:S05]  /*02d0*/  CALL.REL.NOINC `($__internal_3_$__cuda_sm3x_div_rn_noftz_f32_slowpath) ;  /* 0x0000001000987944 */ /* 0x000fea0003c00000 */
[----:B------:R-:W-:-:S07]  /*02e0*/  IMAD.MOV.U32 R4, RZ, RZ, R0 ;  /* 0x000000ffff047224 */ /* 0x000fce00078e0000 */
.L_x_64:
        /* <DEDUP_REMOVED lines=19> */
.L_x_69:
        /* <DEDUP_REMOVED lines=21> */
.L_x_67:
        /* <DEDUP_REMOVED lines=54> */
.L_x_66:
        /* <DEDUP_REMOVED lines=34> */
.L_x_68:
        /* <DEDUP_REMOVED lines=18> */
.L_x_65:
[----:B------:R-:W2:Y:S01]  /*0c10*/  LDCU UR5, c[0x0][0x39c] ;  /* 0x00007380ff0577ac */ /* 0x000ea20008000800 */
[----:B------:R-:W-:-:S04]  /*0c20*/  UIADD3 UR4, UPT, UPT, UR4, 0x1, URZ ;  /* 0x0000000104047890 */ /* 0x000fc8000fffe0ff */
[----:B--2---:R-:W-:-:S09]  /*0c30*/  UISETP.GE.AND UP0, UPT, UR4, UR5, UPT ;  /* 0x000000050400728c */ /* 0x004fd2000bf06270 */
[----:B------:R-:W-:Y:S05]  /*0c40*/  BRA.U !UP0, `(.L_x_69) ;  /* 0xfffffff508f47547 */ /* 0x000fea000b83ffff */
[----:B------:R-:W-:Y:S05]  /*0c50*/  EXIT ;  /* 0x000000000000794d */ /* 0x000fea0003800000 */
.L_x_63:
        /* <DEDUP_REMOVED lines=10> */
.L_x_74:
        /* <DEDUP_REMOVED lines=21> */
.L_x_72:
        /* <DEDUP_REMOVED lines=54> */
.L_x_71:
        /* <DEDUP_REMOVED lines=34> */
.L_x_73:
        /* <DEDUP_REMOVED lines=18> */
.L_x_70:
[----:B------:R-:W2:Y:S01]  /*14f0*/  LDCU UR5, c[0x0][0x39c] ;  /* 0x00007380ff0577ac */ /* 0x000ea20008000800 */
[----:B------:R-:W-:-:S04]  /*1500*/  UIADD3 UR4, UPT, UPT, UR4, 0x1, URZ ;  /* 0x0000000104047890 */ /* 0x000fc8000fffe0ff */
[----:B--2---:R-:W-:-:S09]  /*1510*/  UISETP.GE.AND UP0, UPT, UR4, UR5, UPT ;  /* 0x000000050400728c */ /* 0x004fd2000bf06270 */
[----:B------:R-:W-:Y:S05]  /*1520*/  BRA.U !UP0, `(.L_x_74) ;  /* 0xfffffff508f47547 */ /* 0x000fea000b83ffff */
[----:B------:R-:W-:Y:S05]  /*1530*/  EXIT ;  /* 0x000000000000794d */ /* 0x000fea0003800000 */
        .weak           $__internal_3_$__cuda_sm3x_div_rn_noftz_f32_slowpath
        .type           $__internal_3_$__cuda_sm3x_div_rn_noftz_f32_slowpath,@function
        .size           $__internal_3_$__cuda_sm3x_div_rn_noftz_f32_slowpath,(.L_x_129 - $__internal_3_$__cuda_sm3x_div_rn_noftz_f32_slowpath)
$__internal_3_$__cuda_sm3x_div_rn_noftz_f32_slowpath:
        /* <DEDUP_REMOVED lines=35> */
.L_x_75:
        /* <DEDUP_REMOVED lines=50> */
.L_x_81:
[----:B------:R-:W-:-:S04]  /*1a90*/  LOP3.LUT R0, R0, 0x80000000, RZ, 0xc0, !PT ;  /* 0x8000000000007812 */ /* 0x000fc800078ec0ff */
[----:B------:R-:W-:Y:S01]  /*1aa0*/  LOP3.LUT R0, R0, 0x7f800000, RZ, 0xfc, !PT ;  /* 0x7f80000000007812 */ /* 0x000fe200078efcff */
[----:B------:R-:W-:Y:S06]  /*1ab0*/  BRA `(.L_x_82) ;  /* 0x0000000000287947 */ /* 0x000fec0003800000 */
.L_x_80:
[----:B------:R-:W-:Y:S01]  /*1ac0*/  IMAD R0, R6, 0x800000, R0 ;  /* 0x0080000006007824 */ /* 0x000fe200078e0200 */
[----:B------:R-:W-:Y:S06]  /*1ad0*/  BRA `(.L_x_82) ;  /* 0x0000000000207947 */ /* 0x000fec0003800000 */
.L_x_79:
[----:B------:R-:W-:-:S04]  /*1ae0*/  LOP3.LUT R0, R8, 0x80000000, R7, 0x48, !PT ;  /* 0x8000000008007812 */ /* 0x000fc800078e4807 */
[----:B------:R-:W-:Y:S01]  /*1af0*/  LOP3.LUT R0, R0, 0x7f800000, RZ, 0xfc, !PT ;  /* 0x7f80000000007812 */ /* 0x000fe200078efcff */
[----:B------:R-:W-:Y:S06]  /*1b00*/  BRA `(.L_x_82) ;  /* 0x0000000000147947 */ /* 0x000fec0003800000 */
.L_x_78:
[----:B------:R-:W-:Y:S01]  /*1b10*/  LOP3.LUT R0, R8, 0x80000000, R7, 0x48, !PT ;  /* 0x8000000008007812 */ /* 0x000fe200078e4807 */
[----:B------:R-:W-:Y:S06]  /*1b20*/  BRA `(.L_x_82) ;  /* 0x00000000000c7947 */ /* 0x000fec0003800000 */
.L_x_77:
[----:B------:R-:W0:Y:S01]  /*1b30*/  MUFU.RSQ R0, -QNAN ;  /* 0xffc0000000007908 */ /* 0x000e220000001400 */
[----:B------:R-:W-:Y:S05]  /*1b40*/  BRA `(.L_x_82) ;  /* 0x0000000000047947 */ /* 0x000fea0003800000 */
.L_x_76:
[----:B------:R-:W-:-:S07]  /*1b50*/  FADD.FTZ R0, R0, R3 ;  /* 0x0000000300007221 */ /* 0x000fce0000010000 */
.L_x_82:
[----:B------:R-:W-:-:S04]  /*1b60*/  IMAD.MOV.U32 R5, RZ, RZ, 0x0 ;  /* 0x00000000ff057424 */ /* 0x000fc800078e00ff */
[----:B0-----:R-:W-:Y:S05]  /*1b70*/  RET.REL.NODEC R4 `(_Z26nearest_neighbor_3d_kernelIffEvi15THCDeviceTensorIT_Li3Ei16DefaultPtrTraitsES3_) ;  /* 0xffffffe404207950 */ /* 0x001fea0003c3ffff */
.L_x_83:
        /* <DEDUP_REMOVED lines=16> */
.L_x_129:


//--------------------- .text._Z35nearest_neighbor_3d_kernel_backwardIN3c104HalfEfEvi15THCDeviceTensorIT_Li3Ei16DefaultPtrTraitsES5_ --------------------------
	.section	.text._Z35nearest_neighbor_3d_kernel_backwardIN3c104HalfEfEvi15THCDeviceTensorIT_Li3Ei16DefaultPtrTraitsES5_,"ax",@progbits
	.align	128
        .global         _Z35nearest_neighbor_3d_kernel_backwardIN3c104HalfEfEvi15THCDeviceTensorIT_Li3Ei16DefaultPtrTraitsES5_
        .type           _Z35nearest_neighbor_3d_kernel_backwardIN3c104HalfEfEvi15THCDeviceTensorIT_Li3Ei16DefaultPtrTraitsES5_,@function
        .size           _Z35nearest_neighbor_3d_kernel_backwardIN3c104HalfEfEvi15THCDeviceTensorIT_Li3Ei16DefaultPtrTraitsES5_,(.L_x_130 - _Z35nearest_neighbor_3d_kernel_backwardIN3c104HalfEfEvi15THCDeviceTensorIT_Li3Ei16DefaultPtrTraitsES5_)
        .other          _Z35nearest_neighbor_3d_kernel_backwardIN3c104HalfEfEvi15THCDeviceTensorIT_Li3Ei16DefaultPtrTraitsES5_,@"STO_CUDA_ENTRY STV_DEFAULT"
_Z35nearest_neighbor_3d_kernel_backwardIN3c104HalfEfEvi15THCDeviceTensorIT_Li3Ei16DefaultPtrTraitsES5_:
.text._Z35nearest_neighbor_3d_kernel_backwardIN3c104HalfEfEvi15THCDeviceTensorIT_Li3Ei16DefaultPtrTraitsES5_:
        /* <DEDUP_REMOVED lines=45> */
[----:B------:R-:W-:Y:S05]  /*02d0*/  CALL.REL.NOINC `($__internal_4_$__cuda_sm3x_div_rn_noftz_f32_slowpath) ;  /* 0x0000000c006c7944 */ /* 0x000fea0003c00000 */
[----:B------:R-:W-:-:S07]  /*02e0*/  IMAD.MOV.U32 R4, RZ, RZ, R0 ;  /* 0x000000ffff047224 */ /* 0x000fce00078e0000 */
.L_x_85:
        /* <DEDUP_REMOVED lines=12> */
[----:B------:R-:W1:Y:S01]  /*03b0*/  F2I.TRUNC.NTZ R6, R3 ;  /* 0x0000000300067305 */ /* 0x000e62000020f100 */
[----:B------:R-:W1:Y:S01]  /*03c0*/  LDCU UR5, c[0x0][0x398] ;  /* 0x00007300ff0577ac */ /* 0x000e620008000800 */
[----:B0-----:R-:W-:Y:S01]  /*03d0*/  IMAD R0, R2, UR4, RZ ;  /* 0x0000000402007c24 */ /* 0x001fe2000f8e02ff */
[----:B------:R-:W-:Y:S01]  /*03e0*/  UMOV UR4, URZ ;  /* 0x000000ff00047c82 */ /* 0x000fe20008000000 */
[----:B-1----:R-:W-:-:S03]  /*03f0*/  IMAD R6, R6, UR5, RZ ;  /* 0x0000000506067c24 */ /* 0x002fc6000f8e02ff */
[----:B------:R-:W-:Y:S02]  /*0400*/  SHF.R.S32.HI R7, RZ, 0x1f, R0 ;  /* 0x0000001fff077819 */ /* 0x000fe40000011400 */
[----:B------:R-:W-:-:S07]  /*0410*/  SHF.R.S32.HI R8, RZ, 0x1f, R6 ;  /* 0x0000001fff087819 */ /* 0x000fce0000011406 */
.L_x_90:
[----:B------:R-:W0:Y:S02]  /*0420*/  LDCU UR5, c[0x0][0x3a0] ;  /* 0x00007400ff0577ac */ /* 0x000e240008000800 */
[----:B0-----:R-:W-:-:S09]  /*0430*/  UISETP.GE.AND UP0, UPT, UR5, 0x1, UPT ;  /* 0x000000010500788c */ /* 0x001fd2000bf06270 */
[----:B------:R-:W-:Y:S05]  /*0440*/  BRA.U !UP0, `(.L_x_86) ;  /* 0x0000000108c47547 */ /* 0x000fea000b800000 */
[----:B------:R-:W-:-:S05]  /*0450*/  UMOV UR5, URZ ;  /* 0x000000ff00057c82 */ /* 0x000fca0008000000 */
.L_x_89:
[----:B------:R-:W0:Y:S01]  /*0460*/  LDC.64 R10, c[0x0][0x390] ;  /* 0x0000e400ff0a7b82 */ /* 0x000e220000000a00 */
[----:B------:R-:W1:Y:S07]  /*0470*/  LDCU.64 UR8, c[0x0][0x3a8] ;  /* 0x00007500ff0877ac */ /* 0x000e6e0008000a00 */
[----:B------:R-:W2:Y:S08]  /*0480*/  LDC.64 R4, c[0x0][0x3b0] ;  /* 0x0000ec00ff047b82 */ /* 0x000eb00000000a00 */
[----:B------:R-:W3:Y:S01]  /*0490*/  LDC.64 R2, c[0x0][0x388] ;  /* 0x0000e200ff027b82 */ /* 0x000ee20000000a00 */
[----:B0-----:R-:W-:-:S02]  /*04a0*/  IMAD R9, R11, UR5, RZ ;  /* 0x000000050b097c24 */ /* 0x001fc4000f8e02ff */
[----:B------:R-:W-:-:S05]  /*04b0*/  IMAD R10, R10, UR4, RZ ;  /* 0x000000040a0a7c24 */ /* 0x000fca000f8e02ff */
[----:B------:R-:W-:Y:S01]  /*04c0*/  IADD3 R14, P0, P1, R9, R10, R6 ;  /* 0x0000000a090e7210 */ /* 0x000fe2000791e006 */
[----:B--2---:R-:W-:Y:S01]  /*04d0*/  IMAD R5, R5, UR5, RZ ;  /* 0x0000000505057c24 */ /* 0x004fe2000f8e02ff */
[----:B------:R-:W-:Y:S01]  /*04e0*/  SHF.R.S32.HI R9, RZ, 0x1f, R9 ;  /* 0x0000001fff097819 */ /* 0x000fe20000011409 */
[----:B------:R-:W-:Y:S02]  /*04f0*/  IMAD R4, R4, UR4, RZ ;  /* 0x0000000404047c24 */ /* 0x000fe4000f8e02ff */
[----:B------:R-:W-:Y:S01]  /*0500*/  IMAD.SHL.U32 R13, R14, 0x2, RZ ;  /* 0x000000020e0d7824 */ /* 0x000fe200078e00ff */
[----:B------:R-:W-:Y:S02]  /*0510*/  SHF.R.S32.HI R12, RZ, 0x1f, R5 ;  /* 0x0000001fff0c7819 */ /* 0x000fe40000011405 */
[----:B------:R-:W-:Y:S01]  /*0520*/  IADD3 R11, P2, P3, R5, R4, R0 ;  /* 0x00000004050b7210 */ /* 0x000fe20007b5e000 */
[----:B---3--:R-:W-:Y:S01]  /*0530*/  IMAD.IADD R5, R13, 0x1, R2 ;  /* 0x000000010d057824 */ /* 0x008fe200078e0202 */
[----:B------:R-:W-:-:S04]  /*0540*/  SHF.R.S32.HI R4, RZ, 0x1f, R4 ;  /* 0x0000001fff047819 */ /* 0x000fc80000011404 */
[----:B------:R-:W-:Y:S02]  /*0550*/  IADD3.X R12, PT, PT, R12, R4, R7, P2, P3 ;  /* 0x000000040c0c7210 */ /* 0x000fe400017e6407 */
[----:B------:R-:W-:Y:S02]  /*0560*/  SHF.R.S32.HI R4, RZ, 0x1f, R10 ;  /* 0x0000001fff047819 */ /* 0x000fe4000001140a */
[----:B-1----:R-:W-:Y:S01]  /*0570*/  LEA R10, P2, R11, UR8, 0x1 ;  /* 0x000000080b0a7c11 */ /* 0x002fe2000f8408ff */
[----:B------:R-:W0:Y:S01]  /*0580*/  LDCU UR8, c[0x0][0x3a0] ;  /* 0x00007400ff0877ac */ /* 0x000e220008000800 */
[----:B------:R-:W-:Y:S02]  /*0590*/  IADD3.X R9, PT, PT, R9, R4, R8, P0, P1 ;  /* 0x0000000409097210 */ /* 0x000fe400007e2408 */
[----:B------:R-:W-:Y:S02]  /*05a0*/  LOP3.LUT R5, R5, 0x2, RZ, 0xc0, !PT ;  /* 0x0000000205057812 */ /* 0x000fe400078ec0ff */
[----:B------:R-:W-:-:S02]  /*05b0*/  LEA.HI.X R11, R11, UR9, R12, 0x1, P2 ;  /* 0x000000090b0b7c11 */ /* 0x000fc400090f0c0c */
[----:B------:R-:W-:Y:S02]  /*05c0*/  SHF.L.U64.HI R4, R14, 0x1, R9 ;  /* 0x000000010e047819 */ /* 0x000fe40000010209 */
[----:B------:R-:W-:Y:S01]  /*05d0*/  IADD3 R2, P0, P1, -R5, R2, R13 ;  /* 0x0000000205027210 */ /* 0x000fe2000791e10d */
[----:B------:R-:W2:Y:S03]  /*05e0*/  LDG.E.U16 R10, desc[UR6][R10.64] ;  /* 0x000000060a0a7981 */ /* 0x000ea6000c1e1500 */
[----:B------:R-:W-:-:S05]  /*05f0*/  IADD3.X R3, PT, PT, R3, -0x1, R4, P0, P1 ;  /* 0xffffffff03037810 */ /* 0x000fca00007e2404 */
[----:B------:R1:W5:Y:S01]  /*0600*/  LDG.E R4, desc[UR6][R2.64] ;  /* 0x0000000602047981 */ /* 0x000362000c1e1900 */
[----:B------:R-:W-:Y:S01]  /*0610*/  ISETP.NE.U32.AND P0, PT, R5, RZ, PT ;  /* 0x000000ff0500720c */ /* 0x000fe20003f05070 */
[----:B------:R-:W-:Y:S01]  /*0620*/  BSSY.RECONVERGENT B0, `(.L_x_87) ;  /* 0x0000012000007945 */ /* 0x000fe20003800200 */
[----:B------:R-:W-:Y:S02]  /*0630*/  UIADD3 UR5, UPT, UPT, UR5, 0x1, URZ ;  /* 0x0000000105057890 */ /* 0x000fe4000fffe0ff */
[----:B------:R-:W-:Y:S02]  /*0640*/  ISETP.NE.AND.EX P0, PT, RZ, RZ, PT, P0 ;  /* 0x000000ffff00720c */ /* 0x000fe40003f05300 */
[----:B0-----:R-:W-:Y:S01]  /*0650*/  UISETP.GE.AND UP0, UPT, UR5, UR8, UPT ;  /* 0x000000080500728c */ /* 0x001fe2000bf06270 */
[----:B-12---:R-:W-:-:S10]  /*0660*/  HADD2.F32 R14, -RZ, R10.H0_H0 ;  /* 0x2000000aff0e7230 */ /* 0x006fd40000004100 */
.L_x_88:
[----:B-----5:R-:W-:Y:S02]  /*0670*/  SHF.R.U32.HI R5, RZ, 0x10, R4 ;  /* 0x00000010ff057819 */ /* 0x020fe40000011604 */
[C---:B------:R-:W-:Y:S02]  /*0680*/  LOP3.LUT R10, R4.reuse, 0xffff, RZ, 0xc0, !PT ;  /* 0x0000ffff040a7812 */ /* 0x040fe400078ec0ff */
[C---:B------:R-:W-:Y:S02]  /*0690*/  SEL R5, R4.reuse, R5, !P0 ;  /* 0x0000000504057207 */ /* 0x040fe40004000000 */
[----:B------:R-:W-:-:S03]  /*06a0*/  LOP3.LUT R12, R4, 0xffff0000, RZ, 0xc0, !PT ;  /* 0xffff0000040c7812 */ /* 0x000fc600078ec0ff */
[----:B------:R-:W-:-:S05]  /*06b0*/  HADD2.F32 R5, -RZ, R5.H0_H0 ;  /* 0x20000005ff057230 */ /* 0x000fca0000004100 */
[----:B------:R-:W-:-:S06]  /*06c0*/  FADD R9, R5, R14 ;  /* 0x0000000e05097221 */ /* 0x000fcc0000000000 */
[----:B------:R-:W0:Y:S02]  /*06d0*/  F2F.F16.F32 R9, R9 ;  /* 0x0000000900097304 */ /* 0x000e240000200800 */
[C---:B0-----:R-:W-:Y:S01]  /*06e0*/  IMAD R5, R9.reuse, 0x10000, R10 ;  /* 0x0001000009057824 */ /* 0x041fe200078e020a */
[----:B------:R-:W-:-:S06]  /*06f0*/  @!P0 LOP3.LUT R5, R9, R12, RZ, 0xfc, !PT ;  /* 0x0000000c09058212 */ /* 0x000fcc00078efcff */
[----:B------:R-:W2:Y:S02]  /*0700*/  ATOMG.E.CAS.STRONG.GPU PT, R5, [R2], R4, R5 ;  /* 0x00000004020573a9 */ /* 0x000ea400001ee105 */
[----:B--2---:R-:W-:Y:S01]  /*0710*/  ISETP.NE.AND P1, PT, R4, R5, PT ;  /* 0x000000050400720c */ /* 0x004fe20003f25270 */
[----:B------:R-:W-:-:S12]  /*0720*/  IMAD.MOV.U32 R4, RZ, RZ, R5 ;  /* 0x000000ffff047224 */ /* 0x000fd800078e0005 */
[----:B------:R-:W-:Y:S05]  /*0730*/  @P1 BRA `(.L_x_88) ;  /* 0xfffffffc00cc1947 */ /* 0x000fea000383ffff */
[----:B------:R-:W-:Y:S05]  /*0740*/  BSYNC.RECONVERGENT B0 ;  /* 0x0000000000007941 */ /* 0x000fea0003800200 */
.L_x_87:
[----:B------:R-:W-:Y:S05]  /*0750*/  BRA.U !UP0, `(.L_x_89) ;  /* 0xfffffffd08407547 */ /* 0x000fea000b83ffff */
.L_x_86:
[----:B------:R-:W0:Y:S01]  /*0760*/  LDCU UR5, c[0x0][0x39c] ;  /* 0x00007380ff0577ac */ /* 0x000e220008000800 */
[----:B------:R-:W-:-:S04]  /*0770*/  UIADD3 UR4, UPT, UPT, UR4, 0x1, URZ ;  /* 0x0000000104047890 */ /* 0x000fc8000fffe0ff */
[----:B0-----:R-:W-:-:S09]  /*0780*/  UISETP.GE.AND UP0, UPT, UR4, UR5, UPT ;  /* 0x000000050400728c */ /* 0x001fd2000bf06270 */
[----:B------:R-:W-:Y:S05]  /*0790*/  BRA.U !UP0, `(.L_x_90) ;  /* 0xfffffffd08207547 */ /* 0x000fea000b83ffff */
[----:B------:R-:W-:Y:S05]  /*07a0*/  EXIT ;  /* 0x000000000000794d */ /* 0x000fea0003800000 */
.L_x_84:
        /* <DEDUP_REMOVED lines=10> */
.L_x_95:
        /* <DEDUP_REMOVED lines=21> */
.L_x_93:
[----:B0---4-:R-:W-:-:S05]  /*09a0*/  IMAD R10, R18, UR5, RZ ;  /* 0x00000005120a7c24 */ /* 0x011fca000f8e02ff */
[----:B------:R-:W-:-:S04]  /*09b0*/  IADD3 R9, P0, PT, R10, R5, RZ ;  /* 0x000000050a097210 */ /* 0x000fc80007f1e0ff */
[----:B------:R-:W-:Y:S02]  /*09c0*/  LEA.HI.X.SX32 R10, R10, R7, 0x1, P0 ;  /* 0x000000070a0a7211 */ /* 0x000fe400000f0eff */
[----:B-1----:R-:W-:-:S04]  /*09d0*/  LEA R14, P0, R9, UR12, 0x1 ;  /* 0x0000000c090e7c11 */ /* 0x002fc8000f8008ff */
[----:B------:R-:W-:-:S05]  /*09e0*/  LEA.HI.X R15, R9, UR13, R10, 0x1, P0 ;  /* 0x0000000d090f7c11 */ /* 0x000fca00080f0c0a */
[----:B------:R-:W4:Y:S01]  /*09f0*/  LDG.E.U16 R9, desc[UR6][R14.64] ;  /* 0x000000060e097981 */ /* 0x000f22000c1e1500 */
        /* <DEDUP_REMOVED lines=11> */
[----:B----4-:R0:W-:Y:S04]  /*0ab0*/  STG.E.U16 desc[UR6][R10.64], R9 ;  /* 0x000000090a007986 */ /* 0x0101e8000c101506 */
[----:B------:R-:W2:Y:S01]  /*0ac0*/  LDG.E.U16 R21, desc[UR6][R12.64] ;  /* 0x000000060c157981 */ /* 0x000ea2000c1e1500 */
        /* <DEDUP_REMOVED lines=11> */
[----:B--2---:R1:W-:Y:S04]  /*0b80*/  STG.E.U16 desc[UR6][R14.64], R21 ;  /* 0x000000150e007986 */ /* 0x0043e8000c101506 */
[----:B------:R-:W2:Y:S01]  /*0b90*/  LDG.E.U16 R17, desc[UR6][R16.64] ;  /* 0x0000000610117981 */ /* 0x000ea2000c1e1500 */
        /* <DEDUP_REMOVED lines=11> */
[----:B--2---:R4:W-:Y:S04]  /*0c50*/  STG.E.U16 desc[UR6][R10.64], R17 ;  /* 0x000000110a007986 */ /* 0x0049e8000c101506 */
[----:B------:R-:W2:Y:S01]  /*0c60*/  LDG.E.U16 R13, desc[UR6][R12.64] ;  /* 0x000000060c0d7981 */ /* 0x000ea2000c1e1500 */
[----:B------:R-:W-:Y:S01]  /*0c70*/  IMAD R9, R19, UR8, RZ ;  /* 0x0000000813097c24 */ /* 0x000fe2000f8e02ff */
[----:B------:R-:W-:-:S04]  /*0c80*/  UIADD3 UR5, UPT, UPT, UR5, 0x4, URZ ;  /* 0x0000000405057890 */ /* 0x000fc8000fffe0ff */
[----:B-1----:R-:W-:Y:S01]  /*0c90*/  IADD3 R15, P0, PT, R9, R6, RZ ;  /* 0x00000006090f7210 */ /* 0x002fe20007f1e0ff */
[----:B------:R-:W-:-:S03]  /*0ca0*/  UISETP.GE.AND UP1, UPT, UR5, UR10, UPT ;  /* 0x0000000a0500728c */ /* 0x000fc6000bf26270 */
[----:B------:R-:W-:Y:S02]  /*0cb0*/  LEA.HI.X.SX32 R16, R9, R8, 0x1, P0 ;  /* 0x0000000809107211 */ /* 0x000fe400000f0eff */
[----:B------:R-:W-:-:S04]  /*0cc0*/  LEA R14, P0, R15, UR14, 0x1 ;  /* 0x0000000e0f0e7c11 */ /* 0x000fc8000f8008ff */
[----:B------:R-:W-:-:S05]  /*0cd0*/  LEA.HI.X R15, R15, UR15, R16, 0x1, P0 ;  /* 0x0000000f0f0f7c11 */ /* 0x000fca00080f0c10 */
[----:B--2---:R4:W-:Y:S01]  /*0ce0*/  STG.E.U16 desc[UR6][R14.64], R13 ;  /* 0x0000000d0e007986 */ /* 0x0049e2000c101506 */
[----:B------:R-:W-:Y:S05]  /*0cf0*/  BRA.U !UP1, `(.L_x_93) ;  /* 0xfffffffd09287547 */ /* 0x000fea000b83ffff */
.L_x_92:
        /* <DEDUP_REMOVED lines=12> */
[----:B------:R2:W4:Y:S01]  /*0dc0*/  LDG.E.U16 R9, desc[UR6][R12.64] ;  /* 0x000000060c097981 */ /* 0x000522000c1e1500 */
        /* <DEDUP_REMOVED lines=11> */
[----:B----4-:R0:W-:Y:S04]  /*0e80*/  STG.E.U16 desc[UR6][R12.64], R9 ;  /* 0x000000090c007986 */ /* 0x0101e8000c101506 */
[----:B------:R-:W2:Y:S01]  /*0e90*/  LDG.E.U16 R11, desc[UR6][R10.64] ;  /* 0x000000060a0b7981 */ /* 0x000ea2000c1e1500 */
[----:B------:R-:W-:Y:S01]  /*0ea0*/  IMAD R15, R18, UR8, RZ ;  /* 0x00000008120f7c24 */ /* 0x000fe2000f8e02ff */
[----:B------:R-:W-:Y:S02]  /*0eb0*/  UIADD3 UR5, UPT, UPT, UR5, 0x2, URZ ;  /* 0x0000000205057890 */ /* 0x000fe4000fffe0ff */
[----:B------:R-:W-:Y:S02]  /*0ec0*/  UPLOP3.LUT UP0, UPT, UPT, UPT, UPT, 0x40, 0x4 ;  /* 0x000000000004789c */ /* 0x000fe40003f0e870 */
[----:B------:R-:W-:-:S04]  /*0ed0*/  IADD3 R16, P0, PT, R15, R6, RZ ;  /* 0x000000060f107210 */ /* 0x000fc80007f1e0ff */
[----:B------:R-:W-:Y:S02]  /*0ee0*/  LEA.HI.X.SX32 R15, R15, R8, 0x1, P0 ;  /* 0x000000080f0f7211 */ /* 0x000fe400000f0eff */
[----:B------:R-:W-:-:S04]  /*0ef0*/  LEA R14, P0, R16, UR14, 0x1 ;  /* 0x0000000e100e7c11 */ /* 0x000fc8000f8008ff */
[----:B------:R-:W-:-:S05]  /*0f00*/  LEA.HI.X R15, R16, UR15, R15, 0x1, P0 ;  /* 0x0000000f100f7c11 */ /* 0x000fca00080f0c0f */
[----:B--2---:R0:W-:Y:S04]  /*0f10*/  STG.E.U16 desc[UR6][R14.64], R11 ;  /* 0x0000000b0e007986 */ /* 0x0041e8000c101506 */
.L_x_94:
        /* <DEDUP_REMOVED lines=11> */
[----:B------:R-:W2:Y:S01]  /*0fd0*/  LDG.E.U16 R11, desc[UR6][R10.64] ;  /* 0x000000060a0b7981 */ /* 0x000ea2000c1e1500 */
[----:B-1----:R-:W-:-:S05]  /*0fe0*/  IMAD R5, R5, UR5, RZ ;  /* 0x0000000505057c24 */ /* 0x002fca000f8e02ff */
[----:B------:R-:W-:-:S04]  /*0ff0*/  IADD3 R7, P0, PT, R5, R6, RZ ;  /* 0x0000000605077210 */ /* 0x000fc80007f1e0ff */
[----:B------:R-:W-:Y:S02]  /*1000*/  LEA.HI.X.SX32 R8, R5, R8, 0x1, P0 ;  /* 0x0000000805087211 */ /* 0x000fe400000f0eff */
[----:B0-----:R-:W-:-:S04]  /*1010*/  LEA R6, P0, R7, UR8, 0x1 ;  /* 0x0000000807067c11 */ /* 0x001fc8000f8008ff */
[----:B------:R-:W-:-:S05]  /*1020*/  LEA.HI.X R7, R7, UR9, R8, 0x1, P0 ;  /* 0x0000000907077c11 */ /* 0x000fca00080f0c08 */
[----:B--2---:R1:W-:Y:S04]  /*1030*/  STG.E.U16 desc[UR6][R6.64], R11 ;  /* 0x0000000b06007986 */ /* 0x0043e8000c101506 */
.L_x_91:
[----:B------:R-:W2:Y:S01]  /*1040*/  LDCU UR5, c[0x0][0x39c] ;  /* 0x00007380ff0577ac */ /* 0x000ea20008000800 */
[----:B------:R-:W-:-:S04]  /*1050*/  UIADD3 UR4, UPT, UPT, UR4, 0x1, URZ ;  /* 0x0000000104047890 */ /* 0x000fc8000fffe0ff */
[----:B--2---:R-:W-:-:S09]  /*1060*/  UISETP.GE.AND UP0, UPT, UR4, UR5, UPT ;  /* 0x000000050400728c */ /* 0x004fd2000bf06270 */
[----:B------:R-:W-:Y:S05]  /*1070*/  BRA.U !UP0, `(.L_x_95) ;  /* 0xfffffff508f47547 */ /* 0x000fea000b83ffff */
[----:B------:R-:W-:Y:S05]  /*1080*/  EXIT ;  /* 0x000000000000794d */ /* 0x000fea0003800000 */
        .weak           $__internal_4_$__cuda_sm3x_div_rn_noftz_f32_slowpath
        .type           $__internal_4_$__cuda_sm3x_div_rn_noftz_f32_slowpath,@function
        .size           $__internal_4_$__cuda_sm3x_div_rn_noftz_f32_slowpath,(.L_x_130 - $__internal_4_$__cuda_sm3x_div_rn_noftz_f32_slowpath)
$__internal_4_$__cuda_sm3x_div_rn_noftz_f32_slowpath:
        /* <DEDUP_REMOVED lines=35> */
.L_x_96:
        /* <DEDUP_REMOVED lines=50> */
.L_x_102:
[----:B------:R-:W-:-:S04]  /*15e0*/  LOP3.LUT R0, R0, 0x80000000, RZ, 0xc0, !PT ;  /* 0x8000000000007812 */ /* 0x000fc800078ec0ff */
[----:B------:R-:W-:Y:S01]  /*15f0*/  LOP3.LUT R0, R0, 0x7f800000, RZ, 0xfc, !PT ;  /* 0x7f80000000007812 */ /* 0x000fe200078efcff */
[----:B------:R-:W-:Y:S06]  /*1600*/  BRA `(.L_x_103) ;  /* 0x0000000000287947 */ /* 0x000fec0003800000 */
.L_x_101:
[----:B------:R-:W-:Y:S01]  /*1610*/  IMAD R0, R6, 0x800000, R0 ;  /* 0x0080000006007824 */ /* 0x000fe200078e0200 */
[----:B------:R-:W-:Y:S06]  /*1620*/  BRA `(.L_x_103) ;  /* 0x0000000000207947 */ /* 0x000fec0003800000 */
.L_x_100:
[----:B------:R-:W-:-:S04]  /*1630*/  LOP3.LUT R0, R8, 0x80000000, R7, 0x48, !PT ;  /* 0x8000000008007812 */ /* 0x000fc800078e4807 */
[----:B------:R-:W-:Y:S01]  /*1640*/  LOP3.LUT R0, R0, 0x7f800000, RZ, 0xfc, !PT ;  /* 0x7f80000000007812 */ /* 0x000fe200078efcff */
[----:B------:R-:W-:Y:S06]  /*1650*/  BRA `(.L_x_103) ;  /* 0x0000000000147947 */ /* 0x000fec0003800000 */
.L_x_99:
[----:B------:R-:W-:Y:S01]  /*1660*/  LOP3.LUT R0, R8, 0x80000000, R7, 0x48, !PT ;  /* 0x8000000008007812 */ /* 0x000fe200078e4807 */
[----:B------:R-:W-:Y:S06]  /*1670*/  BRA `(.L_x_103) ;  /* 0x00000000000c7947 */ /* 0x000fec0003800000 */
.L_x_98:
[----:B------:R-:W0:Y:S01]  /*1680*/  MUFU.RSQ R0, -QNAN ;  /* 0xffc0000000007908 */ /* 0x000e220000001400 */
[----:B------:R-:W-:Y:S05]  /*1690*/  BRA `(.L_x_103) ;  /* 0x0000000000047947 */ /* 0x000fea0003800000 */
.L_x_97:
[----:B------:R-:W-:-:S07]  /*16a0*/  FADD.FTZ R0, R0, R3 ;  /* 0x0000000300007221 */ /* 0x000fce0000010000 */
.L_x_103:
[----:B------:R-:W-:-:S04]  /*16b0*/  IMAD.MOV.U32 R5, RZ, RZ, 0x0 ;  /* 0x00000000ff057424 */ /* 0x000fc800078e00ff */
[----:B0-----:R-:W-:Y:S05]  /*16c0*/  RET.REL.NODEC R4 `(_Z35nearest_neighbor_3d_kernel_backwardIN3c104HalfEfEvi15THCDeviceTensorIT_Li3Ei16DefaultPtrTraitsES5_) ;  /* 0xffffffe8044c7950 */ /* 0x001fea0003c3ffff */
.L_x_104:
        /* <DEDUP_REMOVED lines=11> */
.L_x_130:


//--------------------- .text._Z26nearest_neighbor_3d_kernelIN3c104HalfEfEvi15THCDeviceTensorIT_Li3Ei16DefaultPtrTraitsES5_ --------------------------
	.section	.text._Z26nearest_neighbor_3d_kernelIN3c104HalfEfEvi15THCDeviceTensorIT_Li3Ei16DefaultPtrTraitsES5_,"ax",@progbits
	.align	128
        .global         _Z26nearest_neighbor_3d_kernelIN3c104HalfEfEvi15THCDeviceTensorIT_Li3Ei16DefaultPtrTraitsES5_
        .type           _Z26nearest_neighbor_3d_kernelIN3c104HalfEfEvi15THCDeviceTensorIT_Li3Ei16DefaultPtrTraitsES5_,@function
        .size           _Z26nearest_neighbor_3d_kernelIN3c104HalfEfEvi15THCDeviceTensorIT_Li3Ei16DefaultPtrTraitsES5_,(.L_x_131 - _Z26nearest_neighbor_3d_kernelIN3c104HalfEfEvi15THCDeviceTensorIT_Li3Ei16DefaultPtrTraitsES5_)
        .other          _Z26nearest_neighbor_3d_kernelIN3c104HalfEfEvi15THCDeviceTensorIT_Li3Ei16DefaultPtrTraitsES5_,@"STO_CUDA_ENTRY STV_DEFAULT"
_Z26nearest_neighbor_3d_kernelIN3c104HalfEfEvi15THCDeviceTensorIT_Li3Ei16DefaultPtrTraitsES5_:
.text._Z26nearest_neighbor_3d_kernelIN3c104HalfEfEvi15THCDeviceTensorIT_Li3Ei16DefaultPtrTraitsES5_:
        /* <DEDUP_REMOVED lines=45> */
[----:B------:R-:W-:Y:S05]  /*02d0*/  CALL.REL.NOINC `($__internal_5_$__cuda_sm3x_div_rn_noftz_f32_slowpath) ;  /* 0x0000001000987944 */ /* 0x000fea0003c00000 */
[----:B------:R-:W-:-:S07]  /*02e0*/  IMAD.MOV.U32 R4, RZ, RZ, R0 ;  /* 0x000000ffff047224 */ /* 0x000fce00078e0000 */
.L_x_106:
        /* <DEDUP_REMOVED lines=19> */
.L_x_111:
        /* <DEDUP_REMOVED lines=21> */
.L_x_109:
        /* <DEDUP_REMOVED lines=54> */
.L_x_108:
        /* <DEDUP_REMOVED lines=34> */
.L_x_110:
        /* <DEDUP_REMOVED lines=18> */
.L_x_107:
[----:B------:R-:W2:Y:S01]  /*0c10*/  LDCU UR5, c[0x0][0x39c] ;  /* 0x00007380ff0577ac */ /* 0x000ea20008000800 */
[----:B------:R-:W-:-:S04]  /*0c20*/  UIADD3 UR4, UPT, UPT, UR4, 0x1, URZ ;  /* 0x0000000104047890 */ /* 0x000fc8000fffe0ff */
[----:B--2---:R-:W-:-:S09]  /*0c30*/  UISETP.GE.AND UP0, UPT, UR4, UR5, UPT ;  /* 0x000000050400728c */ /* 0x004fd2000bf06270 */
[----:B------:R-:W-:Y:S05]  /*0c40*/  BRA.U !UP0, `(.L_x_111) ;  /* 0xfffffff508f47547 */ /* 0x000fea000b83ffff */
[----:B------:R-:W-:Y:S05]  /*0c50*/  EXIT ;  /* 0x000000000000794d */ /* 0x000fea0003800000 */
.L_x_105:
        /* <DEDUP_REMOVED lines=10> */
.L_x_116:
        /* <DEDUP_REMOVED lines=21> */
.L_x_114:
        /* <DEDUP_REMOVED lines=54> */
.L_x_113:
        /* <DEDUP_REMOVED lines=34> */
.L_x_115:
        /* <DEDUP_REMOVED lines=18> */
.L_x_112:
[----:B------:R-:W2:Y:S01]  /*14f0*/  LDCU UR5, c[0x0][0x39c] ;  /* 0x00007380ff0577ac */ /* 0x000ea20008000800 */
[----:B------:R-:W-:-:S04]  /*1500*/  UIADD3 UR4, UPT, UPT, UR4, 0x1, URZ ;  /* 0x0000000104047890 */ /* 0x000fc8000fffe0ff */
[----:B--2---:R-:W-:-:S09]  /*1510*/  UISETP.GE.AND UP0, UPT, UR4, UR5, UPT ;  /* 0x000000050400728c */ /* 0x004fd2000bf06270 */
[----:B------:R-:W-:Y:S05]  /*1520*/  BRA.U !UP0, `(.L_x_116) ;  /* 0xfffffff508f47547 */ /* 0x000fea000b83ffff */
[----:B------:R-:W-:Y:S05]  /*1530*/  EXIT ;  /* 0x000000000000794d */ /* 0x000fea0003800000 */
        .weak           $__internal_5_$__cuda_sm3x_div_rn_noftz_f32_slowpath
        .type           $__internal_5_$__cuda_sm3x_div_rn_noftz_f32_slowpath,@function
        .size           $__internal_5_$__cuda_sm3x_div_rn_noftz_f32_slowpath,(.L_x_131 - $__internal_5_$__cuda_sm3x_div_rn_noftz_f32_slowpath)
$__internal_5_$__cuda_sm3x_div_rn_noftz_f32_slowpath:
        /* <DEDUP_REMOVED lines=35> */
.L_x_117:
        /* <DEDUP_REMOVED lines=50> */
.L_x_123:
[----:B------:R-:W-:-:S04]  /*1a90*/  LOP3.LUT R0, R0, 0x80000000, RZ, 0xc0, !PT ;  /* 0x8000000000007812 */ /* 0x000fc800078ec0ff */
[----:B------:R-:W-:Y:S01]  /*1aa0*/  LOP3.LUT R0, R0, 0x7f800000, RZ, 0xfc, !PT ;  /* 0x7f80000000007812 */ /* 0x000fe200078efcff */
[----:B------:R-:W-:Y:S06]  /*1ab0*/  BRA `(.L_x_124) ;  /* 0x0000000000287947 */ /* 0x000fec0003800000 */
.L_x_122:
[----:B------:R-:W-:Y:S01]  /*1ac0*/  IMAD R0, R6, 0x800000, R0 ;  /* 0x0080000006007824 */ /* 0x000fe200078e0200 */
[----:B------:R-:W-:Y:S06]  /*1ad0*/  BRA `(.L_x_124) ;  /* 0x0000000000207947 */ /* 0x000fec0003800000 */
.L_x_121:
[----:B------:R-:W-:-:S04]  /*1ae0*/  LOP3.LUT R0, R8, 0x80000000, R7, 0x48, !PT ;  /* 0x8000000008007812 */ /* 0x000fc800078e4807 */
[----:B------:R-:W-:Y:S01]  /*1af0*/  LOP3.LUT R0, R0, 0x7f800000, RZ, 0xfc, !PT ;  /* 0x7f80000000007812 */ /* 0x000fe200078efcff */
[----:B------:R-:W-:Y:S06]  /*1b00*/  BRA `(.L_x_124) ;  /* 0x0000000000147947 */ /* 0x000fec0003800000 */
.L_x_120:
[----:B------:R-:W-:Y:S01]  /*1b10*/  LOP3.LUT R0, R8, 0x80000000, R7, 0x48, !PT ;  /* 0x8000000008007812 */ /* 0x000fe200078e4807 */
[----:B------:R-:W-:Y:S06]  /*1b20*/  BRA `(.L_x_124) ;  /* 0x00000000000c7947 */ /* 0x000fec0003800000 */
.L_x_119:
[----:B------:R-:W0:Y:S01]  /*1b30*/  MUFU.RSQ R0, -QNAN ;  /* 0xffc0000000007908 */ /* 0x000e220000001400 */
[----:B------:R-:W-:Y:S05]  /*1b40*/  BRA `(.L_x_124) ;  /* 0x0000000000047947 */ /* 0x000fea0003800000 */
.L_x_118:
[----:B------:R-:W-:-:S07]  /*1b50*/  FADD.FTZ R0, R0, R3 ;  /* 0x0000000300007221 */ /* 0x000fce0000010000 */
.L_x_124:
[----:B------:R-:W-:-:S04]  /*1b60*/  IMAD.MOV.U32 R5, RZ, RZ, 0x0 ;  /* 0x00000000ff057424 */ /* 0x000fc800078e00ff */
[----:B0-----:R-:W-:Y:S05]  /*1b70*/  RET.REL.NODEC R4 `(_Z26nearest_neighbor_3d_kernelIN3c104HalfEfEvi15THCDeviceTensorIT_Li3Ei16DefaultPtrTraitsES5_) ;  /* 0xffffffe404207950 */ /* 0x001fea0003c3ffff */
.L_x_125:
        /* <DEDUP_REMOVED lines=16> */
.L_x_131:


//--------------------- .nv.global.init           --------------------------
	.section	.nv.global.init,"aw",@progbits
.nv.global.init:
	.type		__T23,@object
	.size		__T23,(__T24 - __T23)
__T23:
        /*0000*/ 	.byte	0x54, 0x20, 0x70, 0x6f, 0x77, 0x69, 0x28, 0x54, 0x2c, 0x20, 0x54, 0x29, 0x20, 0x5b, 0x77, 0x69
        /*0010*/ 	.byte	0x74, 0x68, 0x20, 0x54, 0x20, 0x3d, 0x20, 0x69, 0x6e, 0x74, 0x5d, 0x00
	.type		__T24,@object
	.size		__T24,(__T22 - __T24)
__T24:
        /*001c*/ 	.byte	0x54, 0x20, 0x70, 0x6f, 0x77, 0x69, 0x28, 0x54, 0x2c, 0x20, 0x54, 0x29, 0x20, 0x5b, 0x77, 0x69
        /*002c*/ 	.byte	0x74, 0x68, 0x20, 0x54, 0x20, 0x3d, 0x20, 0x6c, 0x6f, 0x6e, 0x67, 0x5d, 0x00
	.type		__T22,@object
	.size		__T22,(__T21 - __T22)
__T22:
        /*0039*/ 	.byte	0x54, 0x20, 0x70, 0x6f, 0x77, 0x69, 0x28, 0x54, 0x2c, 0x20, 0x54, 0x29, 0x20, 0x5b, 0x77, 0x69
        /*0049*/ 	.byte	0x74, 0x68, 0x20, 0x54, 0x20, 0x3d, 0x20, 0x73, 0x68, 0x6f, 0x72, 0x74, 0x5d, 0x00
	.type		__T21,@object
	.size		__T21,(__T20 - __T21)
__T21:
        /*0057*/ 	.byte	0x54, 0x20, 0x70, 0x6f, 0x77, 0x69, 0x28, 0x54, 0x2c, 0x20, 0x54, 0x29, 0x20, 0x5b, 0x77, 0x69
        /*0067*/ 	.byte	0x74, 0x68, 0x20, 0x54, 0x20, 0x3d, 0x20, 0x73, 0x69, 0x67, 0x6e, 0x65, 0x64, 0x20, 0x63, 0x68
        /*0077*/ 	.byte	0x61, 0x72, 0x5d, 0x00
	.type		__T20,@object
	.size		__T20,(.L_8 - __T20)
__T20:
        /*007b*/ 	.byte	0x54, 0x20, 0x70, 0x6f, 0x77, 0x69, 0x28, 0x54, 0x2c, 0x20, 0x54, 0x29, 0x20, 0x5b, 0x77, 0x69
        /*008b*/ 	.byte	0x74, 0x68, 0x20, 0x54, 0x20, 0x3d, 0x20, 0x75, 0x6e, 0x73, 0x69, 0x67, 0x6e, 0x65, 0x64, 0x20
        /*009b*/ 	.byte	0x63, 0x68, 0x61, 0x72, 0x5d, 0x00
.L_8:


//--------------------- .nv.shared.reserved.0     --------------------------
	.section	.nv.shared.reserved.0,"aw",@nobits
	.weak		__nv_reservedSMEM_offset_0_alias
	.size		__nv_reservedSMEM_offset_0_alias, 0, 64
	.other		__nv_reservedSMEM_offset_0_alias,@"STO_CUDA_RESERVED_SHARED STV_DEFAULT"
__nv_reservedSMEM_offset_0_alias:
	.zero		0
	.zero		64


//--------------------- .nv.global                --------------------------
	.section	.nv.global,"aw",@nobits
	.align	8
.nv.global:
	.type		_ZTVN10__cxxabiv120__si_class_type_infoE,@object
	.size		_ZTVN10__cxxabiv120__si_class_type_infoE,(_ZTTNSt7__cxx1119basic_ostringstreamIcSt11char_traitsIcESaIcEEE - _ZTVN10__cxxabiv120__si_class_type_infoE)
_ZTVN10__cxxabiv120__si_class_type_infoE:
	.zero		8
	.type		_ZTTNSt7__cxx1119basic_ostringstreamIcSt11char_traitsIcESaIcEEE,@object
	.size		_ZTTNSt7__cxx1119basic_ostringstreamIcSt11char_traitsIcESaIcEEE,(_ZTTSo - _ZTTNSt7__cxx1119basic_ostringstreamIcSt11char_traitsIcESaIcEEE)
_ZTTNSt7__cxx1119basic_ostringstreamIcSt11char_traitsIcESaIcEEE:
	.zero		8
	.type		_ZTTSo,@object
	.size		_ZTTSo,(_ZTVN10__cxxabiv117__class_type_infoE - _ZTTSo)
_ZTTSo:
	.zero		8
	.type		_ZTVN10__cxxabiv117__class_type_infoE,@object
	.size		_ZTVN10__cxxabiv117__class_type_infoE,(_ZTVSt9basic_iosIcSt11char_traitsIcEE - _ZTVN10__cxxabiv117__class_type_infoE)
_ZTVN10__cxxabiv117__class_type_infoE:
	.zero		8
	.type		_ZTVSt9basic_iosIcSt11char_traitsIcEE,@object
	.size		_ZTVSt9basic_iosIcSt11char_traitsIcEE,(_ZTVN3c105ErrorE - _ZTVSt9basic_iosIcSt11char_traitsIcEE)
_ZTVSt9basic_iosIcSt11char_traitsIcEE:
	.zero		32
	.type		_ZTVN3c105ErrorE,@object
	.size		_ZTVN3c105ErrorE,(_ZTVSt15basic_streambufIcSt11char_traitsIcEE - _ZTVN3c105ErrorE)
_ZTVN3c105ErrorE:
	.zero		40
	.type		_ZTVSt15basic_streambufIcSt11char_traitsIcEE,@object
	.size		_ZTVSt15basic_streambufIcSt11char_traitsIcEE,(_ZTVNSt7__cxx1115basic_stringbufIcSt11char_traitsIcESaIcEEE - _ZTVSt15basic_streambufIcSt11char_traitsIcEE)
_ZTVSt15basic_streambufIcSt11char_traitsIcEE:
	.zero		128
	.type		_ZTVNSt7__cxx1115basic_stringbufIcSt11char_traitsIcESaIcEEE,@object
	.size		_ZTVNSt7__cxx1115basic_stringbufIcSt11char_traitsIcESaIcEEE,(.L_3 - _ZTVNSt7__cxx1115basic_stringbufIcSt11char_traitsIcESaIcEEE)
_ZTVNSt7__cxx1115basic_stringbufIcSt11char_traitsIcESaIcEEE:
	.zero		128
.L_3:


//--------------------- .nv.constant0._Z35nearest_neighbor_3d_kernel_backwardIddEvi15THCDeviceTensorIT_Li3Ei16DefaultPtrTraitsES3_ --------------------------
	.section	.nv.constant0._Z35nearest_neighbor_3d_kernel_backwardIddEvi15THCDeviceTensorIT_Li3Ei16DefaultPtrTraitsES3_,"a",@progbits
	.sectionflags	@""
	.align	4
.nv.constant0._Z35nearest_neighbor_3d_kernel_backwardIddEvi15THCDeviceTensorIT_Li3Ei16DefaultPtrTraitsES3_:
	.zero		968


//--------------------- .nv.constant0._Z26nearest_neighbor_3d_kernelIddEvi15THCDeviceTensorIT_Li3Ei16DefaultPtrTraitsES3_ --------------------------
	.section	.nv.constant0._Z26nearest_neighbor_3d_kernelIddEvi15THCDeviceTensorIT_Li3Ei16DefaultPtrTraitsES3_,"a",@progbits
	.sectionflags	@""
	.align	4
.nv.constant0._Z26nearest_neighbor_3d_kernelIddEvi15THCDeviceTensorIT_Li3Ei16DefaultPtrTraitsES3_:
	.zero		968


//--------------------- .nv.constant0._Z35nearest_neighbor_3d_kernel_backwardIffEvi15THCDeviceTensorIT_Li3Ei16DefaultPtrTraitsES3_ --------------------------
	.section	.nv.constant0._Z35nearest_neighbor_3d_kernel_backwardIffEvi15THCDeviceTensorIT_Li3Ei16DefaultPtrTraitsES3_,"a",@progbits
	.sectionflags	@""
	.align	4
.nv.constant0._Z35nearest_neighbor_3d_kernel_backwardIffEvi15THCDeviceTensorIT_Li3Ei16DefaultPtrTraitsES3_:
	.zero		968


//--------------------- .nv.constant0._Z26nearest_neighbor_3d_kernelIffEvi15THCDeviceTensorIT_Li3Ei16DefaultPtrTraitsES3_ --------------------------
	.section	.nv.constant0._Z26nearest_neighbor_3d_kernelIffEvi15THCDeviceTensorIT_Li3Ei16DefaultPtrTraitsES3_,"a",@progbits
	.sectionflags	@""
	.align	4
.nv.constant0._Z26nearest_neighbor_3d_kernelIffEvi15THCDeviceTensorIT_Li3Ei16DefaultPtrTraitsES3_:
	.zero		968


//--------------------- .nv.constant0._Z35nearest_neighbor_3d_kernel_backwardIN3c104HalfEfEvi15THCDeviceTensorIT_Li3Ei16DefaultPtrTraitsES5_ --------------------------
	.section	.nv.constant0._Z35nearest_neighbor_3d_kernel_backwardIN3c104HalfEfEvi15THCDeviceTensorIT_Li3Ei16DefaultPtrTraitsES5_,"a",@progbits
	.sectionflags	@""
	.align	4
.nv.constant0._Z35nearest_neighbor_3d_kernel_backwardIN3c104HalfEfEvi15THCDeviceTensorIT_Li3Ei16DefaultPtrTraitsES5_:
	.zero		968


//--------------------- .nv.constant0._Z26nearest_neighbor_3d_kernelIN3c104HalfEfEvi15THCDeviceTensorIT_Li3Ei16DefaultPtrTraitsES5_ --------------------------
	.section	.nv.constant0._Z26nearest_neighbor_3d_kernelIN3c104HalfEfEvi15THCDeviceTensorIT_Li3Ei16DefaultPtrTraitsES5_,"a",@progbits
	.sectionflags	@""
	.align	4
.nv.constant0._Z26nearest_neighbor_3d_kernelIN3c104HalfEfEvi15THCDeviceTensorIT_Li3Ei16DefaultPtrTraitsES5_:
	.zero		968


//--------------------- SYMBOLS --------------------------

	.type		.nv.reservedSmem.offset0,@object
	.size		.nv.reservedSmem.offset0,0x4
